// auto-generated by cutlass_sweep.sparse_gemm — config: {"arch": "sm_100", "cluster_m": 2, "cluster_n": 1, "dtype": "bf16", "tile_k": 128, "tile_m": 256, "tile_n": 256}
#include "cutlass/cutlass.h"
#include "cutlass/gemm/collective/collective_builder.hpp"
#include "cutlass/gemm/device/gemm_universal_adapter.h"
#include "cutlass/gemm/kernel/gemm_universal.hpp"
#include "cutlass/epilogue/collective/collective_builder.hpp"

using Elem = cutlass::bfloat16_t;
using Acc  = float;
using TileShape    = cute::Shape<cute::_256, cute::_256, cute::_128>;
using ClusterShape = cute::Shape<cute::_2, cute::_1, cute::_1>;

using CollectiveEpilogue = typename cutlass::epilogue::collective::CollectiveBuilder<
    cutlass::arch::Sm100, cutlass::arch::OpClassSparseTensorOp,
    TileShape, ClusterShape,
    cutlass::epilogue::collective::EpilogueTileAuto,
    Acc, Acc,
    Acc, cutlass::layout::ColumnMajor, 128 / cutlass::sizeof_bits<Acc>::value,
    Acc, cutlass::layout::ColumnMajor, 128 / cutlass::sizeof_bits<Acc>::value,
    cutlass::epilogue::TmaWarpSpecialized2Sm
  >::CollectiveOp;

using CollectiveMainloop = typename cutlass::gemm::collective::CollectiveBuilder<
    cutlass::arch::Sm100, cutlass::arch::OpClassSparseTensorOp,
    Elem, cutlass::layout::RowMajor, 2 * 128 / cutlass::sizeof_bits<Elem>::value,
    Elem, cutlass::layout::ColumnMajor, 128 / cutlass::sizeof_bits<Elem>::value,
    Acc,
    TileShape, ClusterShape,
    cutlass::gemm::collective::StageCountAutoCarveoutEpi<CollectiveEpilogue>,
    cutlass::gemm::KernelSparseTmaWarpSpecialized2SmSm100
  >::CollectiveOp;

using GemmKernel = cutlass::gemm::kernel::GemmUniversal<
    cute::Shape<int,int,int,int>,
    CollectiveMainloop,
    CollectiveEpilogue
>;
using Gemm = cutlass::gemm::device::GemmUniversalAdapter<GemmKernel>;

auto* _anchor = &cutlass::device_kernel<GemmKernel>;


// ===== COMPILED SASS (sm_100a) =====

	.target	sm_100a

	.elftype	@"ET_EXEC"


//--------------------- .note.nv.tkinfo           --------------------------
	.section	.note.nv.tkinfo,"",@"SHT_NOTE"
	.sectionflags	@"SHF_NOTE_NV_TKINFO"
	.tkinfo
        /*0018*/ 	.word	0x00000002
        /*0030*/ 	.string	""
        /*0030*/ 	.string	"ptxas"
        /*0030*/ 	.string	"Cuda compilation tools, release 13.0, V13.0.88"
        /*0030*/ 	.string	"Build cuda_13.0.r13.0/compiler.36424714_0"
        /*0030*/ 	.string	"-arch sm_100a -m 64 "



//--------------------- .note.nv.cuinfo           --------------------------
	.section	.note.nv.cuinfo,"",@"SHT_NOTE"
	.sectionflags	@"SHF_NOTE_NV_CUINFO"
        /*0018*/ 	.short	0x0002
        /*001a*/ 	.short	0x0064
        /*001c*/ 	.short	0x0082
	.zero		2


//--------------------- .nv.info                  --------------------------
	.section	.nv.info,"",@"SHT_CUDA_INFO"
	.align	4


	//----- nvinfo : EIATTR_REGCOUNT
	.align		4
        /*0000*/ 	.byte	0x04, 0x2f
        /*0002*/ 	.short	(.L_19 - .L_18)
	.align		4
.L_18:
        /*0004*/ 	.word	index@(_ZN7cutlass13device_kernelINS_4gemm6kernel13GemmUniversalIN4cute5tupleIJiiiiEEENS1_10collective13CollectiveMmaINS1_41MainloopSm100TmaUmmaWarpSpecializedSparseILi3ELi2ELi1ENS5_IJNS4_1CILi2EEENSA_ILi1EEESC_EEEEENS5_IJNSA_ILi256EEESF_NSA_ILi128EEEEEENS_10bfloat16_tENS5_IJNS4_6LayoutINS5_IJiNS5_IJSB_iEEEiEEENS5_IJlNS5_IJSC_SB_EEElEEEEENSJ_INS5_IJNS5_IJNS5_IJNSA_ILi8EEESB_SP_EEEiEEENS5_IJNS5_IJNSA_ILi16EEESB_NSA_ILi4EEEEEEiEEEiEEENS5_IJNS5_IJNS5_IJSG_SS_NSA_ILi2048EEEEEENSA_ILi16384EEEEEENS5_IJNS5_IJSC_NSA_ILi1024EEENSA_ILi32EEEEEElEEElEEEEEEEESI_NS5_IJlSC_lEEENS4_8TiledMMAINS4_8MMA_AtomIJNS4_33SM100_MMA_F16BF16_2x1SM_SS_SPARSEISI_SI_fLi256ELi256ELNS4_4UMMA5MajorE0ELS1D_0ELNS1C_7ScaleInE0ELS1E_0EEEEEENSJ_INS5_IJSC_SC_SC_EEENS5_IJNSA_ILi0EEES1I_S1I_EEEEENS5_IJNS4_10UnderscoreES1L_S1L_EEEEENS4_18SM100_TMA_2SM_LOADENS4_14ComposedLayoutINS4_7SwizzleILi3ELi4ELi3EEENS4_25smem_sparse_ptr_flag_bitsILi2ELi16EEENSJ_INS5_IJNS5_IJSC_SP_EEENS5_IJSB_NSA_ILi64EEEEEEEEENS5_IJNS5_IJS1I_SG_EEESM_EEEEEEEvNS4_8identityES1O_NS1P_IS1R_NS4_18smem_ptr_flag_bitsILi16EEENSJ_INS5_IJSP_S1V_EEENS5_IJS1V_SC_EEEEEEEvS22_EENS_8epilogue10collective18CollectiveEpilogueINS2A_23Sm100TmaWarpSpecializedILi4ELi2ELi32ELb1ELb0EEEJNS5_IJSG_SF_SG_EEENS5_IJNSJ_ISG_SC_EENSJ_IS12_SC_EEEEEfNS5_IJSC_llEEEfS2J_NS2A_6fusion15FusionCallbacksIS2E_NS2K_17LinearCombinationIffffLNS_15FloatRoundStyleE2EEES2F_S2I_JEEENS4_5SM1004TMEM4LOAD26SM100_TMEM_LOAD_32dp32b32xENS4_13SM90_TMA_LOADENS1P_INS1Q_ILi2ELi5ELi2EEENS23_ILi32EEENSJ_INS5_IJS12_ST_EEENS5_IJSC_S12_EEEEEEENS4_39AutoVectorizingCopyWithAssumedAlignmentILi128EEENS4_14SM90_TMA_STOREES30_S32_S32_EEEvvEEEEvNT_6ParamsE)
        /*0008*/ 	.word	0x0000006b


	//----- nvinfo : EIATTR_FRAME_SIZE
	.align		4
.L_19:
        /*000c*/ 	.byte	0x04, 0x11
        /*000e*/ 	.short	(.L_21 - .L_20)
	.align		4
.L_20:
        /*0010*/ 	.word	index@($__internal_2_$__cuda_sm10x_tcgen05_guardrail_trap_unallocated_columns_being_dealloced)
        /*0014*/ 	.word	0x00000000


	//----- nvinfo : EIATTR_FRAME_SIZE
	.align		4
.L_21:
        /*0018*/ 	.byte	0x04, 0x11
        /*001a*/ 	.short	(.L_23 - .L_22)
	.align		4
.L_22:
        /*001c*/ 	.word	index@($__internal_1_$__cuda_sm10x_tcgen05_guardrail_trap_phase_invalid_during_alloc)
        /*0020*/ 	.word	0x00000000


	//----- nvinfo : EIATTR_FRAME_SIZE
	.align		4
.L_23:
        /*0024*/ 	.byte	0x04, 0x11
        /*0026*/ 	.short	(.L_25 - .L_24)
	.align		4
.L_24:
        /*0028*/ 	.word	index@($__internal_0_$__cuda_sm10x_tcgen05_guardrail_trap_col_being_dealloced_not_returned_by_alloc)
        /*002c*/ 	.word	0x00000000


	//----- nvinfo : EIATTR_FRAME_SIZE
	.align		4
.L_25:
        /*0030*/ 	.byte	0x04, 0x11
        /*0032*/ 	.short	(.L_27 - .L_26)
	.align		4
.L_26:
        /*0034*/ 	.word	index@(_ZN7cutlass13device_kernelINS_4gemm6kernel13GemmUniversalIN4cute5tupleIJiiiiEEENS1_10collective13CollectiveMmaINS1_41MainloopSm100TmaUmmaWarpSpecializedSparseILi3ELi2ELi1ENS5_IJNS4_1CILi2EEENSA_ILi1EEESC_EEEEENS5_IJNSA_ILi256EEESF_NSA_ILi128EEEEEENS_10bfloat16_tENS5_IJNS4_6LayoutINS5_IJiNS5_IJSB_iEEEiEEENS5_IJlNS5_IJSC_SB_EEElEEEEENSJ_INS5_IJNS5_IJNS5_IJNSA_ILi8EEESB_SP_EEEiEEENS5_IJNS5_IJNSA_ILi16EEESB_NSA_ILi4EEEEEEiEEEiEEENS5_IJNS5_IJNS5_IJSG_SS_NSA_ILi2048EEEEEENSA_ILi16384EEEEEENS5_IJNS5_IJSC_NSA_ILi1024EEENSA_ILi32EEEEEElEEElEEEEEEEESI_NS5_IJlSC_lEEENS4_8TiledMMAINS4_8MMA_AtomIJNS4_33SM100_MMA_F16BF16_2x1SM_SS_SPARSEISI_SI_fLi256ELi256ELNS4_4UMMA5MajorE0ELS1D_0ELNS1C_7ScaleInE0ELS1E_0EEEEEENSJ_INS5_IJSC_SC_SC_EEENS5_IJNSA_ILi0EEES1I_S1I_EEEEENS5_IJNS4_10UnderscoreES1L_S1L_EEEEENS4_18SM100_TMA_2SM_LOADENS4_14ComposedLayoutINS4_7SwizzleILi3ELi4ELi3EEENS4_25smem_sparse_ptr_flag_bitsILi2ELi16EEENSJ_INS5_IJNS5_IJSC_SP_EEENS5_IJSB_NSA_ILi64EEEEEEEEENS5_IJNS5_IJS1I_SG_EEESM_EEEEEEEvNS4_8identityES1O_NS1P_IS1R_NS4_18smem_ptr_flag_bitsILi16EEENSJ_INS5_IJSP_S1V_EEENS5_IJS1V_SC_EEEEEEEvS22_EENS_8epilogue10collective18CollectiveEpilogueINS2A_23Sm100TmaWarpSpecializedILi4ELi2ELi32ELb1ELb0EEEJNS5_IJSG_SF_SG_EEENS5_IJNSJ_ISG_SC_EENSJ_IS12_SC_EEEEEfNS5_IJSC_llEEEfS2J_NS2A_6fusion15FusionCallbacksIS2E_NS2K_17LinearCombinationIffffLNS_15FloatRoundStyleE2EEES2F_S2I_JEEENS4_5SM1004TMEM4LOAD26SM100_TMEM_LOAD_32dp32b32xENS4_13SM90_TMA_LOADENS1P_INS1Q_ILi2ELi5ELi2EEENS23_ILi32EEENSJ_INS5_IJS12_ST_EEENS5_IJSC_S12_EEEEEEENS4_39AutoVectorizingCopyWithAssumedAlignmentILi128EEENS4_14SM90_TMA_STOREES30_S32_S32_EEEvvEEEEvNT_6ParamsE)
        /*0038*/ 	.word	0x00000000


	//----- nvinfo : EIATTR_MIN_STACK_SIZE
	.align		4
.L_27:
        /*003c*/ 	.byte	0x04, 0x12
        /*003e*/ 	.short	(.L_29 - .L_28)
	.align		4
.L_28:
        /*0040*/ 	.word	index@(_ZN7cutlass13device_kernelINS_4gemm6kernel13GemmUniversalIN4cute5tupleIJiiiiEEENS1_10collective13CollectiveMmaINS1_41MainloopSm100TmaUmmaWarpSpecializedSparseILi3ELi2ELi1ENS5_IJNS4_1CILi2EEENSA_ILi1EEESC_EEEEENS5_IJNSA_ILi256EEESF_NSA_ILi128EEEEEENS_10bfloat16_tENS5_IJNS4_6LayoutINS5_IJiNS5_IJSB_iEEEiEEENS5_IJlNS5_IJSC_SB_EEElEEEEENSJ_INS5_IJNS5_IJNS5_IJNSA_ILi8EEESB_SP_EEEiEEENS5_IJNS5_IJNSA_ILi16EEESB_NSA_ILi4EEEEEEiEEEiEEENS5_IJNS5_IJNS5_IJSG_SS_NSA_ILi2048EEEEEENSA_ILi16384EEEEEENS5_IJNS5_IJSC_NSA_ILi1024EEENSA_ILi32EEEEEElEEElEEEEEEEESI_NS5_IJlSC_lEEENS4_8TiledMMAINS4_8MMA_AtomIJNS4_33SM100_MMA_F16BF16_2x1SM_SS_SPARSEISI_SI_fLi256ELi256ELNS4_4UMMA5MajorE0ELS1D_0ELNS1C_7ScaleInE0ELS1E_0EEEEEENSJ_INS5_IJSC_SC_SC_EEENS5_IJNSA_ILi0EEES1I_S1I_EEEEENS5_IJNS4_10UnderscoreES1L_S1L_EEEEENS4_18SM100_TMA_2SM_LOADENS4_14ComposedLayoutINS4_7SwizzleILi3ELi4ELi3EEENS4_25smem_sparse_ptr_flag_bitsILi2ELi16EEENSJ_INS5_IJNS5_IJSC_SP_EEENS5_IJSB_NSA_ILi64EEEEEEEEENS5_IJNS5_IJS1I_SG_EEESM_EEEEEEEvNS4_8identityES1O_NS1P_IS1R_NS4_18smem_ptr_flag_bitsILi16EEENSJ_INS5_IJSP_S1V_EEENS5_IJS1V_SC_EEEEEEEvS22_EENS_8epilogue10collective18CollectiveEpilogueINS2A_23Sm100TmaWarpSpecializedILi4ELi2ELi32ELb1ELb0EEEJNS5_IJSG_SF_SG_EEENS5_IJNSJ_ISG_SC_EENSJ_IS12_SC_EEEEEfNS5_IJSC_llEEEfS2J_NS2A_6fusion15FusionCallbacksIS2E_NS2K_17LinearCombinationIffffLNS_15FloatRoundStyleE2EEES2F_S2I_JEEENS4_5SM1004TMEM4LOAD26SM100_TMEM_LOAD_32dp32b32xENS4_13SM90_TMA_LOADENS1P_INS1Q_ILi2ELi5ELi2EEENS23_ILi32EEENSJ_INS5_IJS12_ST_EEENS5_IJSC_S12_EEEEEEENS4_39AutoVectorizingCopyWithAssumedAlignmentILi128EEENS4_14SM90_TMA_STOREES30_S32_S32_EEEvvEEEEvNT_6ParamsE)
        /*0044*/ 	.word	0x00000000
.L_29:


//--------------------- .nv.compat                --------------------------
	.section	.nv.compat,"",@"SHT_CUDA_COMPAT_INFO"
	.align	4
        /*0000*/ 	.byte	0x02, 0x09, 0x01, 0x00, 0x02, 0x02, 0x02, 0x00, 0x02, 0x05, 0x05, 0x00, 0x03, 0x07, 0x01, 0x01
        /*0010*/ 	.byte	0x02, 0x03, 0x01, 0x00, 0x02, 0x06, 0x01, 0x00, 0x04, 0x0b, 0x08, 0x00, 0x09, 0x00, 0x00, 0x00
        /*0020*/ 	.byte	0x00, 0x00, 0x00, 0x00


//--------------------- .nv.info._ZN7cutlass13device_kernelINS_4gemm6kernel13GemmUniversalIN4cute5tupleIJiiiiEEENS1_10collective13CollectiveMmaINS1_41MainloopSm100TmaUmmaWarpSpecializedSparseILi3ELi2ELi1ENS5_IJNS4_1CILi2EEENSA_ILi1EEESC_EEEEENS5_IJNSA_ILi256EEESF_NSA_ILi128EEEEEENS_10bfloat16_tENS5_IJNS4_6LayoutINS5_IJiNS5_IJSB_iEEEiEEENS5_IJlNS5_IJSC_SB_EEElEEEEENSJ_INS5_IJNS5_IJNS5_IJNSA_ILi8EEESB_SP_EEEiEEENS5_IJNS5_IJNSA_ILi16EEESB_NSA_ILi4EEEEEEiEEEiEEENS5_IJNS5_IJNS5_IJSG_SS_NSA_ILi2048EEEEEENSA_ILi16384EEEEEENS5_IJNS5_IJSC_NSA_ILi1024EEENSA_ILi32EEEEEElEEElEEEEEEEESI_NS5_IJlSC_lEEENS4_8TiledMMAINS4_8MMA_AtomIJNS4_33SM100_MMA_F16BF16_2x1SM_SS_SPARSEISI_SI_fLi256ELi256ELNS4_4UMMA5MajorE0ELS1D_0ELNS1C_7ScaleInE0ELS1E_0EEEEEENSJ_INS5_IJSC_SC_SC_EEENS5_IJNSA_ILi0EEES1I_S1I_EEEEENS5_IJNS4_10UnderscoreES1L_S1L_EEEEENS4_18SM100_TMA_2SM_LOADENS4_14ComposedLayoutINS4_7SwizzleILi3ELi4ELi3EEENS4_25smem_sparse_ptr_flag_bitsILi2ELi16EEENSJ_INS5_IJNS5_IJSC_SP_EEENS5_IJSB_NSA_ILi64EEEEEEEEENS5_IJNS5_IJS1I_SG_EEESM_EEEEEEEvNS4_8identityES1O_NS1P_IS1R_NS4_18smem_ptr_flag_bitsILi16EEENSJ_INS5_IJSP_S1V_EEENS5_IJS1V_SC_EEEEEEEvS22_EENS_8epilogue10collective18CollectiveEpilogueINS2A_23Sm100TmaWarpSpecializedILi4ELi2ELi32ELb1ELb0EEEJNS5_IJSG_SF_SG_EEENS5_IJNSJ_ISG_SC_EENSJ_IS12_SC_EEEEEfNS5_IJSC_llEEEfS2J_NS2A_6fusion15FusionCallbacksIS2E_NS2K_17LinearCombinationIffffLNS_15FloatRoundStyleE2EEES2F_S2I_JEEENS4_5SM1004TMEM4LOAD26SM100_TMEM_LOAD_32dp32b32xENS4_13SM90_TMA_LOADENS1P_INS1Q_ILi2ELi5ELi2EEENS23_ILi32EEENSJ_INS5_IJS12_ST_EEENS5_IJSC_S12_EEEEEEENS4_39AutoVectorizingCopyWithAssumedAlignmentILi128EEENS4_14SM90_TMA_STOREES30_S32_S32_EEEvvEEEEvNT_6ParamsE --------------------------
	.section	.nv.info._ZN7cutlass13device_kernelINS_4gemm6kernel13GemmUniversalIN4cute5tupleIJiiiiEEENS1_10collective13CollectiveMmaINS1_41MainloopSm100TmaUmmaWarpSpecializedSparseILi3ELi2ELi1ENS5_IJNS4_1CILi2EEENSA_ILi1EEESC_EEEEENS5_IJNSA_ILi256EEESF_NSA_ILi128EEEEEENS_10bfloat16_tENS5_IJNS4_6LayoutINS5_IJiNS5_IJSB_iEEEiEEENS5_IJlNS5_IJSC_SB_EEElEEEEENSJ_INS5_IJNS5_IJNS5_IJNSA_ILi8EEESB_SP_EEEiEEENS5_IJNS5_IJNSA_ILi16EEESB_NSA_ILi4EEEEEEiEEEiEEENS5_IJNS5_IJNS5_IJSG_SS_NSA_ILi2048EEEEEENSA_ILi16384EEEEEENS5_IJNS5_IJSC_NSA_ILi1024EEENSA_ILi32EEEEEElEEElEEEEEEEESI_NS5_IJlSC_lEEENS4_8TiledMMAINS4_8MMA_AtomIJNS4_33SM100_MMA_F16BF16_2x1SM_SS_SPARSEISI_SI_fLi256ELi256ELNS4_4UMMA5MajorE0ELS1D_0ELNS1C_7ScaleInE0ELS1E_0EEEEEENSJ_INS5_IJSC_SC_SC_EEENS5_IJNSA_ILi0EEES1I_S1I_EEEEENS5_IJNS4_10UnderscoreES1L_S1L_EEEEENS4_18SM100_TMA_2SM_LOADENS4_14ComposedLayoutINS4_7SwizzleILi3ELi4ELi3EEENS4_25smem_sparse_ptr_flag_bitsILi2ELi16EEENSJ_INS5_IJNS5_IJSC_SP_EEENS5_IJSB_NSA_ILi64EEEEEEEEENS5_IJNS5_IJS1I_SG_EEESM_EEEEEEEvNS4_8identityES1O_NS1P_IS1R_NS4_18smem_ptr_flag_bitsILi16EEENSJ_INS5_IJSP_S1V_EEENS5_IJS1V_SC_EEEEEEEvS22_EENS_8epilogue10collective18CollectiveEpilogueINS2A_23Sm100TmaWarpSpecializedILi4ELi2ELi32ELb1ELb0EEEJNS5_IJSG_SF_SG_EEENS5_IJNSJ_ISG_SC_EENSJ_IS12_SC_EEEEEfNS5_IJSC_llEEEfS2J_NS2A_6fusion15FusionCallbacksIS2E_NS2K_17LinearCombinationIffffLNS_15FloatRoundStyleE2EEES2F_S2I_JEEENS4_5SM1004TMEM4LOAD26SM100_TMEM_LOAD_32dp32b32xENS4_13SM90_TMA_LOADENS1P_INS1Q_ILi2ELi5ELi2EEENS23_ILi32EEENSJ_INS5_IJS12_ST_EEENS5_IJSC_S12_EEEEEEENS4_39AutoVectorizingCopyWithAssumedAlignmentILi128EEENS4_14SM90_TMA_STOREES30_S32_S32_EEEvvEEEEvNT_6ParamsE,"",@"SHT_CUDA_INFO"
	.sectionflags	@""
	.align	4


	//----- nvinfo : EIATTR_CUDA_API_VERSION
	.align		4
        /*0000*/ 	.byte	0x04, 0x37
        /*0002*/ 	.short	(.L_31 - .L_30)
.L_30:
        /*0004*/ 	.word	0x00000082


	//----- nvinfo : EIATTR_KPARAM_INFO
	.align		4
.L_31:
        /*0008*/ 	.byte	0x04, 0x17
        /*000a*/ 	.short	(.L_33 - .L_32)
.L_32:
        /*000c*/ 	.word	0x00000000
        /*0010*/ 	.short	0x0000
        /*0012*/ 	.short	0x0000
        /*0014*/ 	.byte	0x00, 0xf0, 0x01, 0x28


	//----- nvinfo : EIATTR_AT_ENTRY_FRAGMENTS
	.align		4
.L_33:
        /*0018*/ 	.byte	0x04, 0x4f
        /*001a*/ 	.short	(.L_35 - .L_34)


	//   ....[0]....
.L_34:
        /*001c*/ 	.word	0x00000007


	//----- nvinfo : EIATTR_RESERVED_SMEM_USED
	.align		4
.L_35:
        /*0020*/ 	.byte	0x01, 0x41
	.zero		2


	//----- nvinfo : EIATTR_SPARSE_MMA_MASK
	.align		4
        /*0024*/ 	.byte	0x03, 0x50
        /*0026*/ 	.short	0x0040


	//----- nvinfo : EIATTR_TCGEN05_2CTA_USED
	.align		4
        /*0028*/ 	.byte	0x01, 0x52
	.zero		2


	//----- nvinfo : EIATTR_MAXREG_COUNT
	.align		4
        /*002c*/ 	.byte	0x03, 0x1b
        /*002e*/ 	.short	0x00ff


	//----- nvinfo : EIATTR_NUM_BARRIERS
	.align		4
        /*0030*/ 	.byte	0x02, 0x4c
        /*0032*/ 	.byte	0x07
	.zero		1


	//----- nvinfo : EIATTR_EXTERNS
	.align		4
        /*0034*/ 	.byte	0x04, 0x0f
        /*0036*/ 	.short	(.L_37 - .L_36)


	//   ....[0]....
	.align		4
.L_36:
        /*0038*/ 	.word	index@(__assertfail)


	//----- nvinfo : EIATTR_MERCURY_ISA_VERSION
	.align		4
.L_37:
        /*003c*/ 	.byte	0x03, 0x5f
        /*003e*/ 	.short	0x0101


	//----- nvinfo : EIATTR_INT_WARP_WIDE_INSTR_OFFSETS
	.align		4
        /*0040*/ 	.byte	0x04, 0x31
        /*0042*/ 	.short	(.L_39 - .L_38)


	//   ....[0]....
.L_38:
        /*0044*/ 	.word	0x00000c90


	//   ....[1]....
        /*0048*/ 	.word	0x00000d30


	//   ....[2]....
        /*004c*/ 	.word	0x00003aa0


	//   ....[3]....
        /*0050*/ 	.word	0x00003ac0


	//   ....[4]....
        /*0054*/ 	.word	0x00003af0


	//   ....[5]....
        /*0058*/ 	.word	0x000046f0


	//   ....[6]....
        /*005c*/ 	.word	0x00004710


	//   ....[7]....
        /*0060*/ 	.word	0x000048b0


	//   ....[8]....
        /*0064*/ 	.word	0x000048f0


	//   ....[9]....
        /*0068*/ 	.word	0x000049a0


	//   ....[10]....
        /*006c*/ 	.word	0x00004a20


	//   ....[11]....
        /*0070*/ 	.word	0x00004a60


	//   ....[12]....
        /*0074*/ 	.word	0x00004c00


	//   ....[13]....
        /*0078*/ 	.word	0x00004c40


	//   ....[14]....
        /*007c*/ 	.word	0x00004cf0


	//   ....[15]....
        /*0080*/ 	.word	0x00004d70


	//   ....[16]....
        /*0084*/ 	.word	0x00004d90


	//   ....[17]....
        /*0088*/ 	.word	0x00004f40


	//   ....[18]....
        /*008c*/ 	.word	0x00004f80


	//   ....[19]....
        /*0090*/ 	.word	0x00005030


	//   ....[20]....
        /*0094*/ 	.word	0x000050b0


	//   ....[21]....
        /*0098*/ 	.word	0x000050d0


	//   ....[22]....
        /*009c*/ 	.word	0x00005270


	//   ....[23]....
        /*00a0*/ 	.word	0x000052c0


	//   ....[24]....
        /*00a4*/ 	.word	0x000052e0


	//   ....[25]....
        /*00a8*/ 	.word	0x00005350


	//   ....[26]....
        /*00ac*/ 	.word	0x00005370


	//   ....[27]....
        /*00b0*/ 	.word	0x00005500


	//   ....[28]....
        /*00b4*/ 	.word	0x00005540


	//   ....[29]....
        /*00b8*/ 	.word	0x00005560


	//   ....[30]....
        /*00bc*/ 	.word	0x000055d0


	//   ....[31]....
        /*00c0*/ 	.word	0x000055f0


	//   ....[32]....
        /*00c4*/ 	.word	0x00005730


	//   ....[33]....
        /*00c8*/ 	.word	0x00005790


	//   ....[34]....
        /*00cc*/ 	.word	0x00005840


	//   ....[35]....
        /*00d0*/ 	.word	0x000058c0


	//   ....[36]....
        /*00d4*/ 	.word	0x000058e0


	//   ....[37]....
        /*00d8*/ 	.word	0x00005a20


	//   ....[38]....
        /*00dc*/ 	.word	0x00005a80


	//   ....[39]....
        /*00e0*/ 	.word	0x00005b30


	//   ....[40]....
        /*00e4*/ 	.word	0x00005bb0


	//   ....[41]....
        /*00e8*/ 	.word	0x00005c00


	//   ....[42]....
        /*00ec*/ 	.word	0x00005d60


	//   ....[43]....
        /*00f0*/ 	.word	0x00005dc0


	//   ....[44]....
        /*00f4*/ 	.word	0x00005e70


	//----- nvinfo : EIATTR_COOP_GROUP_MASK_REGIDS
	.align		4
.L_39:
        /*00f8*/ 	.byte	0x04, 0x29
        /*00fa*/ 	.short	(.L_41 - .L_40)


	//   ....[0]....
.L_40:
        /*00fc*/ 	.word	0xffffffff


	//   ....[1]....
        /*0100*/ 	.word	0xffffffff


	//   ....[2]....
        /*0104*/ 	.word	0xffffffff


	//   ....[3]....
        /*0108*/ 	.word	0xffffffff


	//   ....[4]....
        /*010c*/ 	.word	0xffffffff


	//   ....[5]....
        /*0110*/ 	.word	0xffffffff


	//   ....[6]....
        /*0114*/ 	.word	0xffffffff


	//   ....[7]....
        /*0118*/ 	.word	0xffffffff


	//   ....[8]....
        /*011c*/ 	.word	0xffffffff


	//   ....[9]....
        /*0120*/ 	.word	0xffffffff


	//   ....[10]....
        /*0124*/ 	.word	0xffffffff


	//   ....[11]....
        /*0128*/ 	.word	0xffffffff


	//   ....[12]....
        /*012c*/ 	.word	0xffffffff


	//   ....[13]....
        /*0130*/ 	.word	0xffffffff


	//----- nvinfo : EIATTR_COOP_GROUP_INSTR_OFFSETS
	.align		4
.L_41:
        /*0134*/ 	.byte	0x04, 0x28
        /*0136*/ 	.short	(.L_43 - .L_42)


	//   ....[0]....
.L_42:
        /*0138*/ 	.word	0x000000a0


	//   ....[1]....
        /*013c*/ 	.word	0x00000540


	//   ....[2]....
        /*0140*/ 	.word	0x00000660


	//   ....[3]....
        /*0144*/ 	.word	0x000007f0


	//   ....[4]....
        /*0148*/ 	.word	0x000008e0


	//   ....[5]....
        /*014c*/ 	.word	0x00000a40


	//   ....[6]....
        /*0150*/ 	.word	0x00000b70


	//   ....[7]....
        /*0154*/ 	.word	0x00000db0


	//   ....[8]....
        /*0158*/ 	.word	0x00001cb0


	//   ....[9]....
        /*015c*/ 	.word	0x00002ab0


	//   ....[10]....
        /*0160*/ 	.word	0x00002f90


	//   ....[11]....
        /*0164*/ 	.word	0x00002fc0


	//   ....[12]....
        /*0168*/ 	.word	0x00003980


	//   ....[13]....
        /*016c*/ 	.word	0x00003bb0


	//----- nvinfo : EIATTR_VRC_CTA_INIT_COUNT
	.align		4
.L_43:
        /*0170*/ 	.byte	0x02, 0x4a
        /*0172*/ 	.byte	0x80
	.zero		1


	//----- nvinfo : EIATTR_SYSCALL_OFFSETS
	.align		4
        /*0174*/ 	.byte	0x04, 0x46
        /*0176*/ 	.short	(.L_45 - .L_44)


	//   ....[0]....
.L_44:
        /*0178*/ 	.word	0x00006aa0


	//   ....[1]....
        /*017c*/ 	.word	0x00006b90


	//   ....[2]....
        /*0180*/ 	.word	0x00007670


	//   ....[3]....
        /*0184*/ 	.word	0x000084e0


	//   ....[4]....
        /*0188*/ 	.word	0x000092e0


	//   ....[5]....
        /*018c*/ 	.word	0x0000a120


	//   ....[6]....
        /*0190*/ 	.word	0x0000af60


	//   ....[7]....
        /*0194*/ 	.word	0x0000bdc0


	//   ....[8]....
        /*0198*/ 	.word	0x0000cc00


	//   ....[9]....
        /*019c*/ 	.word	0x0000d9e0


	//----- nvinfo : EIATTR_MBARRIER_INSTR_OFFSETS
	.align		4
.L_45:
        /*01a0*/ 	.byte	0x04, 0x39
        /*01a2*/ 	.short	(.L_47 - .L_46)


	//   ....[0]....
.L_46:
        /*01a4*/ 	.word	0x000005f0
        /*01a8*/ 	.word	0x000000ff
        /*01ac*/ 	.word	0x00000000
        /*01b0*/ 	.short	0x0100
        /*01b2*/ 	.byte	0x04
	.zero		1


	//   ....[1]....
        /*01b4*/ 	.word	0x00000600
        /*01b8*/ 	.word	0x000000ff
        /*01bc*/ 	.word	0x00000018
        /*01c0*/ 	.short	0x0100
        /*01c2*/ 	.byte	0x04
	.zero		1


	//   ....[2]....
        /*01c4*/ 	.word	0x00000610
        /*01c8*/ 	.word	0x000000ff
        /*01cc*/ 	.word	0x00000008
        /*01d0*/ 	.short	0x0100
        /*01d2*/ 	.byte	0x04
	.zero		1


	//   ....[3]....
        /*01d4*/ 	.word	0x00000620
        /*01d8*/ 	.word	0x000000ff
        /*01dc*/ 	.word	0x00000020
        /*01e0*/ 	.short	0x0100
        /*01e2*/ 	.byte	0x04
	.zero		1


	//   ....[4]....
        /*01e4*/ 	.word	0x00000630
        /*01e8*/ 	.word	0x000000ff
        /*01ec*/ 	.word	0x00000010
        /*01f0*/ 	.short	0x0100
        /*01f2*/ 	.byte	0x04
	.zero		1


	//   ....[5]....
        /*01f4*/ 	.word	0x00000640
        /*01f8*/ 	.word	0x000000ff
        /*01fc*/ 	.word	0x00000028
        /*0200*/ 	.short	0x0100
        /*0202*/ 	.byte	0x04
	.zero		1


	//   ....[6]....
        /*0204*/ 	.word	0x00000760
        /*0208*/ 	.word	0x000000ff
        /*020c*/ 	.word	0x00000030
        /*0210*/ 	.short	0x0100
        /*0212*/ 	.byte	0x04
	.zero		1


	//   ....[7]....
        /*0214*/ 	.word	0x00000770
        /*0218*/ 	.word	0x000000ff
        /*021c*/ 	.word	0x00000050
        /*0220*/ 	.short	0x0100
        /*0222*/ 	.byte	0x04
	.zero		1


	//   ....[8]....
        /*0224*/ 	.word	0x00000780
        /*0228*/ 	.word	0x000000ff
        /*022c*/ 	.word	0x00000038
        /*0230*/ 	.short	0x0100
        /*0232*/ 	.byte	0x04
	.zero		1


	//   ....[9]....
        /*0234*/ 	.word	0x00000790
        /*0238*/ 	.word	0x000000ff
        /*023c*/ 	.word	0x00000058
        /*0240*/ 	.short	0x0100
        /*0242*/ 	.byte	0x04
	.zero		1


	//   ....[10]....
        /*0244*/ 	.word	0x000007a0
        /*0248*/ 	.word	0x000000ff
        /*024c*/ 	.word	0x00000040
        /*0250*/ 	.short	0x0100
        /*0252*/ 	.byte	0x04
	.zero		1


	//   ....[11]....
        /*0254*/ 	.word	0x000007b0
        /*0258*/ 	.word	0x000000ff
        /*025c*/ 	.word	0x00000060
        /*0260*/ 	.short	0x0100
        /*0262*/ 	.byte	0x04
	.zero		1


	//   ....[12]....
        /*0264*/ 	.word	0x000007c0
        /*0268*/ 	.word	0x000000ff
        /*026c*/ 	.word	0x00000048
        /*0270*/ 	.short	0x0100
        /*0272*/ 	.byte	0x04
	.zero		1


	//   ....[13]....
        /*0274*/ 	.word	0x000007d0
        /*0278*/ 	.word	0x000000ff
        /*027c*/ 	.word	0x00000068
        /*0280*/ 	.short	0x0100
        /*0282*/ 	.byte	0x04
	.zero		1


	//   ....[14]....
        /*0284*/ 	.word	0x000008b0
        /*0288*/ 	.word	0x000000ff
        /*028c*/ 	.word	0x00000070
        /*0290*/ 	.short	0x0100
        /*0292*/ 	.byte	0x06
	.zero		1


	//   ....[15]....
        /*0294*/ 	.word	0x000008c0
        /*0298*/ 	.word	0x000000ff
        /*029c*/ 	.word	0x00000078
        /*02a0*/ 	.short	0x0100
        /*02a2*/ 	.byte	0x06
	.zero		1


	//   ....[16]....
        /*02a4*/ 	.word	0x000009f0
        /*02a8*/ 	.word	0x000000ff
        /*02ac*/ 	.word	0x00000080
        /*02b0*/ 	.short	0x0100
        /*02b2*/ 	.byte	0x06
	.zero		1


	//   ....[17]....
        /*02b4*/ 	.word	0x00000a00
        /*02b8*/ 	.word	0x000000ff
        /*02bc*/ 	.word	0x00000090
        /*02c0*/ 	.short	0x0100
        /*02c2*/ 	.byte	0x06
	.zero		1


	//   ....[18]....
        /*02c4*/ 	.word	0x00000a10
        /*02c8*/ 	.word	0x000000ff
        /*02cc*/ 	.word	0x00000088
        /*02d0*/ 	.short	0x0100
        /*02d2*/ 	.byte	0x06
	.zero		1


	//   ....[19]....
        /*02d4*/ 	.word	0x00000a20
        /*02d8*/ 	.word	0x000000ff
        /*02dc*/ 	.word	0x00000098
        /*02e0*/ 	.short	0x0100
        /*02e2*/ 	.byte	0x06
	.zero		1


	//   ....[20]....
        /*02e4*/ 	.word	0x00000b40
        /*02e8*/ 	.word	0x000000ff
        /*02ec*/ 	.word	0x000000a0
        /*02f0*/ 	.short	0x0100
        /*02f2*/ 	.byte	0x04
	.zero		1


	//   ....[21]....
        /*02f4*/ 	.word	0x00000b50
        /*02f8*/ 	.word	0x000000ff
        /*02fc*/ 	.word	0x000000a8
        /*0300*/ 	.short	0x0100
        /*0302*/ 	.byte	0x04
	.zero		1


	//   ....[22]....
        /*0304*/ 	.word	0x00000c40
        /*0308*/ 	.word	0x000000ff
        /*030c*/ 	.word	0x000000b0
        /*0310*/ 	.short	0x0100
        /*0312*/ 	.byte	0x04
	.zero		1


	//   ....[23]....
        /*0314*/ 	.word	0x00000c50
        /*0318*/ 	.word	0x000000ff
        /*031c*/ 	.word	0x000000c0
        /*0320*/ 	.short	0x0100
        /*0322*/ 	.byte	0x04
	.zero		1


	//   ....[24]....
        /*0324*/ 	.word	0x00000c60
        /*0328*/ 	.word	0x000000ff
        /*032c*/ 	.word	0x000000b8
        /*0330*/ 	.short	0x0100
        /*0332*/ 	.byte	0x04
	.zero		1


	//   ....[25]....
        /*0334*/ 	.word	0x00000c70
        /*0338*/ 	.word	0x000000ff
        /*033c*/ 	.word	0x000000c8
        /*0340*/ 	.short	0x0100
        /*0342*/ 	.byte	0x04
	.zero		1


	//   ....[26]....
        /*0344*/ 	.word	0x00000d70
        /*0348*/ 	.word	0x000000ff
        /*034c*/ 	.word	0x000000d0
        /*0350*/ 	.short	0x0100
        /*0352*/ 	.byte	0x06
	.zero		1


	//   ....[27]....
        /*0354*/ 	.word	0x00001810
        /*0358*/ 	.word	0x00000003
        /*035c*/ 	.word	0x000000c0
        /*0360*/ 	.short	0x010a
        /*0362*/ 	.byte	0xff
	.zero		1


	//   ....[28]....
        /*0364*/ 	.word	0x00001840
        /*0368*/ 	.word	0x00000003
        /*036c*/ 	.word	0x000000b0
        /*0370*/ 	.short	0x0101
        /*0372*/ 	.byte	0xff
	.zero		1


	//   ....[29]....
        /*0374*/ 	.word	0x000018c0
        /*0378*/ 	.word	0x000000ff
        /*037c*/ 	.word	0x00000018
        /*0380*/ 	.short	0x010a
        /*0382*/ 	.byte	0x04
	.zero		1


	//   ....[30]....
        /*0384*/ 	.word	0x00001a10
        /*0388*/ 	.word	0x000000ff
        /*038c*/ 	.word	0x00000018
        /*0390*/ 	.short	0x010a
        /*0392*/ 	.byte	0x09
	.zero		1


	//   ....[31]....
        /*0394*/ 	.word	0x00001b20
        /*0398*/ 	.word	0x000000ff
        /*039c*/ 	.word	0x00000018
        /*03a0*/ 	.short	0x010a
        /*03a2*/ 	.byte	0x05
	.zero		1


	//   ....[32]....
        /*03a4*/ 	.word	0x00001c90
        /*03a8*/ 	.word	0x000000ff
        /*03ac*/ 	.word	0x00000078
        /*03b0*/ 	.short	0x0101
        /*03b2*/ 	.byte	0x06
	.zero		1


	//   ....[33]....
        /*03b4*/ 	.word	0x00001cc0
        /*03b8*/ 	.word	0x00000003
        /*03bc*/ 	.word	0x00000080
        /*03c0*/ 	.short	0x010a
        /*03c2*/ 	.byte	0xff
	.zero		1


	//   ....[34]....
        /*03c4*/ 	.word	0x00001e10
        /*03c8*/ 	.word	0x00000000
        /*03cc*/ 	.word	0x00000000
        /*03d0*/ 	.short	0x0101
        /*03d2*/ 	.byte	0xff
	.zero		1


	//   ....[35]....
        /*03d4*/ 	.word	0x000023c0
        /*03d8*/ 	.word	0x000000ff
        /*03dc*/ 	.word	0x00000000
        /*03e0*/ 	.short	0x010a
        /*03e2*/ 	.byte	0x04
	.zero		1


	//   ....[36]....
        /*03e4*/ 	.word	0x00002450
        /*03e8*/ 	.word	0x000000ff
        /*03ec*/ 	.word	0x00000000
        /*03f0*/ 	.short	0x010a
        /*03f2*/ 	.byte	0x05
	.zero		1


	//   ....[37]....
        /*03f4*/ 	.word	0x000024f0
        /*03f8*/ 	.word	0x00000000
        /*03fc*/ 	.word	0x00000000
        /*0400*/ 	.short	0x010a
        /*0402*/ 	.byte	0xff
	.zero		1


	//   ....[38]....
        /*0404*/ 	.word	0x00002610
        /*0408*/ 	.word	0x00000000
        /*040c*/ 	.word	0x000000b0
        /*0410*/ 	.short	0x010a
        /*0412*/ 	.byte	0xff
	.zero		1


	//   ....[39]....
        /*0414*/ 	.word	0x00002680
        /*0418*/ 	.word	0x00000004
        /*041c*/ 	.word	0x00000000
        /*0420*/ 	.short	0x0101
        /*0422*/ 	.byte	0xff
	.zero		1


	//   ....[40]....
        /*0424*/ 	.word	0x000026a0
        /*0428*/ 	.word	0x000000ff
        /*042c*/ 	.word	0x00000090
        /*0430*/ 	.short	0x010a
        /*0432*/ 	.byte	0x04
	.zero		1


	//   ....[41]....
        /*0434*/ 	.word	0x000027c0
        /*0438*/ 	.word	0x00000000
        /*043c*/ 	.word	0x00000080
        /*0440*/ 	.short	0x010a
        /*0442*/ 	.byte	0xff
	.zero		1


	//   ....[42]....
        /*0444*/ 	.word	0x000028c0
        /*0448*/ 	.word	0x00000000
        /*044c*/ 	.word	0x00000000
        /*0450*/ 	.short	0x0101
        /*0452*/ 	.byte	0xff
	.zero		1


	//   ....[43]....
        /*0454*/ 	.word	0x00002950
        /*0458*/ 	.word	0x000000ff
        /*045c*/ 	.word	0x00000090
        /*0460*/ 	.short	0x0106
        /*0462*/ 	.byte	0x04
	.zero		1


	//   ....[44]....
        /*0464*/ 	.word	0x00002970
        /*0468*/ 	.word	0x000000ff
        /*046c*/ 	.word	0x00000090
        /*0470*/ 	.short	0x010a
        /*0472*/ 	.byte	0x04
	.zero		1


	//   ....[45]....
        /*0474*/ 	.word	0x00002a00
        /*0478*/ 	.word	0x000000ff
        /*047c*/ 	.word	0x00000090
        /*0480*/ 	.short	0x0106
        /*0482*/ 	.byte	0x07
	.zero		1


	//   ....[46]....
        /*0484*/ 	.word	0x00002a40
        /*0488*/ 	.word	0x00000000
        /*048c*/ 	.word	0x00000090
        /*0490*/ 	.short	0x010a
        /*0492*/ 	.byte	0xff
	.zero		1


	//   ....[47]....
        /*0494*/ 	.word	0x00002c90
        /*0498*/ 	.word	0x000000ff
        /*049c*/ 	.word	0x00000008
        /*04a0*/ 	.short	0x010a
        /*04a2*/ 	.byte	0x05
	.zero		1


	//   ....[48]....
        /*04a4*/ 	.word	0x00002cb0
        /*04a8*/ 	.word	0x000000ff
        /*04ac*/ 	.word	0x00000008
        /*04b0*/ 	.short	0x010a
        /*04b2*/ 	.byte	0x05
	.zero		1


	//   ....[49]....
        /*04b4*/ 	.word	0x00002e40
        /*04b8*/ 	.word	0x000000ff
        /*04bc*/ 	.word	0x00000008
        /*04c0*/ 	.short	0x010a
        /*04c2*/ 	.byte	0x05
	.zero		1


	//   ....[50]....
        /*04c4*/ 	.word	0x00002e60
        /*04c8*/ 	.word	0x000000ff
        /*04cc*/ 	.word	0x00000008
        /*04d0*/ 	.short	0x010a
        /*04d2*/ 	.byte	0x05
	.zero		1


	//   ....[51]....
        /*04d4*/ 	.word	0x00002f20
        /*04d8*/ 	.word	0x000000ff
        /*04dc*/ 	.word	0x00000000
        /*04e0*/ 	.short	0x0101
        /*04e2*/ 	.byte	0x04
	.zero		1


	//   ....[52]....
        /*04e4*/ 	.word	0x00003330
        /*04e8*/ 	.word	0x00000000
        /*04ec*/ 	.word	0x00000080
        /*04f0*/ 	.short	0x010a
        /*04f2*/ 	.byte	0xff
	.zero		1


	//   ....[53]....
        /*04f4*/ 	.word	0x000033f0
        /*04f8*/ 	.word	0x00000000
        /*04fc*/ 	.word	0x00000000
        /*0500*/ 	.short	0x0101
        /*0502*/ 	.byte	0xff
	.zero		1


	//   ....[54]....
        /*0504*/ 	.word	0x000034e0
        /*0508*/ 	.word	0x000000ff
        /*050c*/ 	.word	0x00000000
        /*0510*/ 	.short	0x010a
        /*0512*/ 	.byte	0x04
	.zero		1


	//   ....[55]....
        /*0514*/ 	.word	0x00003550
        /*0518*/ 	.word	0x000000ff
        /*051c*/ 	.word	0x00000000
        /*0520*/ 	.short	0x010a
        /*0522*/ 	.byte	0x08
	.zero		1


	//   ....[56]....
        /*0524*/ 	.word	0x00003640
        /*0528*/ 	.word	0x000000ff
        /*052c*/ 	.word	0x00000000
        /*0530*/ 	.short	0x010a
        /*0532*/ 	.byte	0x04
	.zero		1


	//   ....[57]....
        /*0534*/ 	.word	0x00003680
        /*0538*/ 	.word	0x000000ff
        /*053c*/ 	.word	0x000000a8
        /*0540*/ 	.short	0x010a
        /*0542*/ 	.byte	0x0d
	.zero		1


	//   ....[58]....
        /*0544*/ 	.word	0x00003960
        /*0548*/ 	.word	0x000000ff
        /*054c*/ 	.word	0x000000d0
        /*0550*/ 	.short	0x010a
        /*0552*/ 	.byte	0x0d
	.zero		1


	//   ....[59]....
        /*0554*/ 	.word	0x00003e80
        /*0558*/ 	.word	0x00000008
        /*055c*/ 	.word	0x00000080
        /*0560*/ 	.short	0x010a
        /*0562*/ 	.byte	0xff
	.zero		1


	//   ....[60]....
        /*0564*/ 	.word	0x00003ff0
        /*0568*/ 	.word	0x00000000
        /*056c*/ 	.word	0x00000000
        /*0570*/ 	.short	0x0101
        /*0572*/ 	.byte	0xff
	.zero		1


	//   ....[61]....
        /*0574*/ 	.word	0x000044d0
        /*0578*/ 	.word	0x000000ff
        /*057c*/ 	.word	0x00000078
        /*0580*/ 	.short	0x010a
        /*0582*/ 	.byte	0x15
	.zero		1


	//   ....[62]....
        /*0584*/ 	.word	0x00004660
        /*0588*/ 	.word	0x000000ff
        /*058c*/ 	.word	0x00000050
        /*0590*/ 	.short	0x010a
        /*0592*/ 	.byte	0x15
	.zero		1


	//   ....[63]....
        /*0594*/ 	.word	0x000049c0
        /*0598*/ 	.word	0x000000ff
        /*059c*/ 	.word	0x00000030
        /*05a0*/ 	.short	0x010b
        /*05a2*/ 	.byte	0x15
	.zero		1


	//   ....[64]....
        /*05a4*/ 	.word	0x000049d0
        /*05a8*/ 	.word	0x000000ff
        /*05ac*/ 	.word	0x00000000
        /*05b0*/ 	.short	0x0101
        /*05b2*/ 	.byte	0x1e
	.zero		1


	//   ....[65]....
        /*05b4*/ 	.word	0x000049f0
        /*05b8*/ 	.word	0x000000ff
        /*05bc*/ 	.word	0x00000058
        /*05c0*/ 	.short	0x010a
        /*05c2*/ 	.byte	0x15
	.zero		1


	//   ....[66]....
        /*05c4*/ 	.word	0x00004d10
        /*05c8*/ 	.word	0x000000ff
        /*05cc*/ 	.word	0x00000038
        /*05d0*/ 	.short	0x010b
        /*05d2*/ 	.byte	0x15
	.zero		1


	//   ....[67]....
        /*05d4*/ 	.word	0x00004d20
        /*05d8*/ 	.word	0x000000ff
        /*05dc*/ 	.word	0x00000000
        /*05e0*/ 	.short	0x0101
        /*05e2*/ 	.byte	0x1f
	.zero		1


	//   ....[68]....
        /*05e4*/ 	.word	0x00004d40
        /*05e8*/ 	.word	0x000000ff
        /*05ec*/ 	.word	0x00000060
        /*05f0*/ 	.short	0x010a
        /*05f2*/ 	.byte	0x15
	.zero		1


	//   ....[69]....
        /*05f4*/ 	.word	0x00005050
        /*05f8*/ 	.word	0x000000ff
        /*05fc*/ 	.word	0x00000040
        /*0600*/ 	.short	0x010b
        /*0602*/ 	.byte	0x15
	.zero		1


	//   ....[70]....
        /*0604*/ 	.word	0x00005060
        /*0608*/ 	.word	0x000000ff
        /*060c*/ 	.word	0x00000000
        /*0610*/ 	.short	0x0101
        /*0612*/ 	.byte	0x25
	.zero		1


	//   ....[71]....
        /*0614*/ 	.word	0x00005080
        /*0618*/ 	.word	0x000000ff
        /*061c*/ 	.word	0x00000068
        /*0620*/ 	.short	0x010a
        /*0622*/ 	.byte	0x15
	.zero		1


	//   ....[72]....
        /*0624*/ 	.word	0x00005300
        /*0628*/ 	.word	0x000000ff
        /*062c*/ 	.word	0x00000048
        /*0630*/ 	.short	0x010b
        /*0632*/ 	.byte	0x15
	.zero		1


	//   ....[73]....
        /*0634*/ 	.word	0x00005310
        /*0638*/ 	.word	0x000000ff
        /*063c*/ 	.word	0x00000000
        /*0640*/ 	.short	0x0101
        /*0642*/ 	.byte	0x20
	.zero		1


	//   ....[74]....
        /*0644*/ 	.word	0x00005320
        /*0648*/ 	.word	0x000000ff
        /*064c*/ 	.word	0x00000050
        /*0650*/ 	.short	0x010a
        /*0652*/ 	.byte	0x15
	.zero		1


	//   ....[75]....
        /*0654*/ 	.word	0x00005580
        /*0658*/ 	.word	0x000000ff
        /*065c*/ 	.word	0x00000030
        /*0660*/ 	.short	0x010b
        /*0662*/ 	.byte	0x15
	.zero		1


	//   ....[76]....
        /*0664*/ 	.word	0x00005590
        /*0668*/ 	.word	0x000000ff
        /*066c*/ 	.word	0x00000000
        /*0670*/ 	.short	0x0101
        /*0672*/ 	.byte	0x1e
	.zero		1


	//   ....[77]....
        /*0674*/ 	.word	0x000055a0
        /*0678*/ 	.word	0x000000ff
        /*067c*/ 	.word	0x00000058
        /*0680*/ 	.short	0x010a
        /*0682*/ 	.byte	0x15
	.zero		1


	//   ....[78]....
        /*0684*/ 	.word	0x00005870
        /*0688*/ 	.word	0x000000ff
        /*068c*/ 	.word	0x00000038
        /*0690*/ 	.short	0x010b
        /*0692*/ 	.byte	0x15
	.zero		1


	//   ....[79]....
        /*0694*/ 	.word	0x00005880
        /*0698*/ 	.word	0x000000ff
        /*069c*/ 	.word	0x00000000
        /*06a0*/ 	.short	0x0101
        /*06a2*/ 	.byte	0x1f
	.zero		1


	//   ....[80]....
        /*06a4*/ 	.word	0x00005890
        /*06a8*/ 	.word	0x000000ff
        /*06ac*/ 	.word	0x00000060
        /*06b0*/ 	.short	0x010a
        /*06b2*/ 	.byte	0x15
	.zero		1


	//   ....[81]....
        /*06b4*/ 	.word	0x00005b60
        /*06b8*/ 	.word	0x000000ff
        /*06bc*/ 	.word	0x00000040
        /*06c0*/ 	.short	0x010b
        /*06c2*/ 	.byte	0x15
	.zero		1


	//   ....[82]....
        /*06c4*/ 	.word	0x00005b70
        /*06c8*/ 	.word	0x000000ff
        /*06cc*/ 	.word	0x00000000
        /*06d0*/ 	.short	0x0101
        /*06d2*/ 	.byte	0x25
	.zero		1


	//   ....[83]....
        /*06d4*/ 	.word	0x00005b80
        /*06d8*/ 	.word	0x000000ff
        /*06dc*/ 	.word	0x00000068
        /*06e0*/ 	.short	0x010a
        /*06e2*/ 	.byte	0x15
	.zero		1


	//   ....[84]....
        /*06e4*/ 	.word	0x00005ed0
        /*06e8*/ 	.word	0x000000ff
        /*06ec*/ 	.word	0x00000048
        /*06f0*/ 	.short	0x010b
        /*06f2*/ 	.byte	0x15
	.zero		1


	//   ....[85]....
        /*06f4*/ 	.word	0x00005ee0
        /*06f8*/ 	.word	0x000000ff
        /*06fc*/ 	.word	0x00000000
        /*0700*/ 	.short	0x0101
        /*0702*/ 	.byte	0x20
	.zero		1


	//   ....[86]....
        /*0704*/ 	.word	0x00005f00
        /*0708*/ 	.word	0x000000ff
        /*070c*/ 	.word	0x00000050
        /*0710*/ 	.short	0x010a
        /*0712*/ 	.byte	0x15
	.zero		1


	//   ....[87]....
        /*0714*/ 	.word	0x00005f20
        /*0718*/ 	.word	0x000000ff
        /*071c*/ 	.word	0x00000058
        /*0720*/ 	.short	0x010a
        /*0722*/ 	.byte	0x15
	.zero		1


	//   ....[88]....
        /*0724*/ 	.word	0x00005f40
        /*0728*/ 	.word	0x000000ff
        /*072c*/ 	.word	0x00000060
        /*0730*/ 	.short	0x010a
        /*0732*/ 	.byte	0x15
	.zero		1


	//   ....[89]....
        /*0734*/ 	.word	0x00005f90
        /*0738*/ 	.word	0x00000002
        /*073c*/ 	.word	0x00000068
        /*0740*/ 	.short	0x010a
        /*0742*/ 	.byte	0xff
	.zero		1


	//   ....[90]....
        /*0744*/ 	.word	0x000062f0
        /*0748*/ 	.word	0x00000000
        /*074c*/ 	.word	0x00000080
        /*0750*/ 	.short	0x010a
        /*0752*/ 	.byte	0xff
	.zero		1


	//   ....[91]....
        /*0754*/ 	.word	0x000063c0
        /*0758*/ 	.word	0x00000000
        /*075c*/ 	.word	0x00000000
        /*0760*/ 	.short	0x0101
        /*0762*/ 	.byte	0xff
	.zero		1


	//   ....[92]....
        /*0764*/ 	.word	0x00007090
        /*0768*/ 	.word	0x000000ff
        /*076c*/ 	.word	0x00000030
        /*0770*/ 	.short	0x010a
        /*0772*/ 	.byte	0x2e
	.zero		1


	//   ....[93]....
        /*0774*/ 	.word	0x00007120
        /*0778*/ 	.word	0x000000ff
        /*077c*/ 	.word	0x000000a0
        /*0780*/ 	.short	0x010a
        /*0782*/ 	.byte	0x2e
	.zero		1


	//   ....[94]....
        /*0784*/ 	.word	0x00007290
        /*0788*/ 	.word	0x000000ff
        /*078c*/ 	.word	0x00000030
        /*0790*/ 	.short	0x010a
        /*0792*/ 	.byte	0x2e
	.zero		1


	//   ....[95]....
        /*0794*/ 	.word	0x00007550
        /*0798*/ 	.word	0x000000ff
        /*079c*/ 	.word	0x000000a0
        /*07a0*/ 	.short	0x010a
        /*07a2*/ 	.byte	0x2e
	.zero		1


	//   ....[96]....
        /*07a4*/ 	.word	0x000076f0
        /*07a8*/ 	.word	0x000000ff
        /*07ac*/ 	.word	0x00000000
        /*07b0*/ 	.short	0x0101
        /*07b2*/ 	.byte	0x05
	.zero		1


	//   ....[97]....
        /*07b4*/ 	.word	0x00008010
        /*07b8*/ 	.word	0x00000000
        /*07bc*/ 	.word	0x00000000
        /*07c0*/ 	.short	0x0101
        /*07c2*/ 	.byte	0xff
	.zero		1


	//   ....[98]....
        /*07c4*/ 	.word	0x00008020
        /*07c8*/ 	.word	0x00000003
        /*07cc*/ 	.word	0x00000030
        /*07d0*/ 	.short	0x010a
        /*07d2*/ 	.byte	0xff
	.zero		1


	//   ....[99]....
        /*07d4*/ 	.word	0x00008110
        /*07d8*/ 	.word	0x00000003
        /*07dc*/ 	.word	0x00000030
        /*07e0*/ 	.short	0x010a
        /*07e2*/ 	.byte	0xff
	.zero		1


	//   ....[100]....
        /*07e4*/ 	.word	0x00008e20
        /*07e8*/ 	.word	0x00000000
        /*07ec*/ 	.word	0x00000000
        /*07f0*/ 	.short	0x0101
        /*07f2*/ 	.byte	0xff
	.zero		1


	//   ....[101]....
        /*07f4*/ 	.word	0x00008e60
        /*07f8*/ 	.word	0x00000003
        /*07fc*/ 	.word	0x00000030
        /*0800*/ 	.short	0x010a
        /*0802*/ 	.byte	0xff
	.zero		1


	//   ....[102]....
        /*0804*/ 	.word	0x00008f10
        /*0808*/ 	.word	0x00000003
        /*080c*/ 	.word	0x00000030
        /*0810*/ 	.short	0x010a
        /*0812*/ 	.byte	0xff
	.zero		1


	//   ....[103]....
        /*0814*/ 	.word	0x00009c30
        /*0818*/ 	.word	0x00000000
        /*081c*/ 	.word	0x00000000
        /*0820*/ 	.short	0x0101
        /*0822*/ 	.byte	0xff
	.zero		1


	//   ....[104]....
        /*0824*/ 	.word	0x00009c70
        /*0828*/ 	.word	0x00000003
        /*082c*/ 	.word	0x00000030
        /*0830*/ 	.short	0x010a
        /*0832*/ 	.byte	0xff
	.zero		1


	//   ....[105]....
        /*0834*/ 	.word	0x00009d20
        /*0838*/ 	.word	0x00000003
        /*083c*/ 	.word	0x00000030
        /*0840*/ 	.short	0x010a
        /*0842*/ 	.byte	0xff
	.zero		1


	//   ....[106]....
        /*0844*/ 	.word	0x0000aa60
        /*0848*/ 	.word	0x00000000
        /*084c*/ 	.word	0x00000000
        /*0850*/ 	.short	0x0101
        /*0852*/ 	.byte	0xff
	.zero		1


	//   ....[107]....
        /*0854*/ 	.word	0x0000aaa0
        /*0858*/ 	.word	0x00000003
        /*085c*/ 	.word	0x00000030
        /*0860*/ 	.short	0x010a
        /*0862*/ 	.byte	0xff
	.zero		1


	//   ....[108]....
        /*0864*/ 	.word	0x0000ab50
        /*0868*/ 	.word	0x00000003
        /*086c*/ 	.word	0x00000030
        /*0870*/ 	.short	0x010a
        /*0872*/ 	.byte	0xff
	.zero		1


	//   ....[109]....
        /*0874*/ 	.word	0x0000b8c0
        /*0878*/ 	.word	0x00000000
        /*087c*/ 	.word	0x00000000
        /*0880*/ 	.short	0x0101
        /*0882*/ 	.byte	0xff
	.zero		1


	//   ....[110]....
        /*0884*/ 	.word	0x0000b900
        /*0888*/ 	.word	0x00000003
        /*088c*/ 	.word	0x00000030
        /*0890*/ 	.short	0x010a
        /*0892*/ 	.byte	0xff
	.zero		1


	//   ....[111]....
        /*0894*/ 	.word	0x0000b9b0
        /*0898*/ 	.word	0x00000003
        /*089c*/ 	.word	0x00000030
        /*08a0*/ 	.short	0x010a
        /*08a2*/ 	.byte	0xff
	.zero		1


	//   ....[112]....
        /*08a4*/ 	.word	0x0000c700
        /*08a8*/ 	.word	0x00000000
        /*08ac*/ 	.word	0x00000000
        /*08b0*/ 	.short	0x0101
        /*08b2*/ 	.byte	0xff
	.zero		1


	//   ....[113]....
        /*08b4*/ 	.word	0x0000c740
        /*08b8*/ 	.word	0x00000003
        /*08bc*/ 	.word	0x00000030
        /*08c0*/ 	.short	0x010a
        /*08c2*/ 	.byte	0xff
	.zero		1


	//   ....[114]....
        /*08c4*/ 	.word	0x0000c7f0
        /*08c8*/ 	.word	0x00000003
        /*08cc*/ 	.word	0x00000030
        /*08d0*/ 	.short	0x010a
        /*08d2*/ 	.byte	0xff
	.zero		1


	//   ....[115]....
        /*08d4*/ 	.word	0x0000d550
        /*08d8*/ 	.word	0x00000000
        /*08dc*/ 	.word	0x00000000
        /*08e0*/ 	.short	0x0101
        /*08e2*/ 	.byte	0xff
	.zero		1


	//   ....[116]....
        /*08e4*/ 	.word	0x0000d570
        /*08e8*/ 	.word	0x00000003
        /*08ec*/ 	.word	0x00000030
        /*08f0*/ 	.short	0x010a
        /*08f2*/ 	.byte	0xff
	.zero		1


	//   ....[117]....
        /*08f4*/ 	.word	0x0000d620
        /*08f8*/ 	.word	0x00000003
        /*08fc*/ 	.word	0x00000030
        /*0900*/ 	.short	0x010a
        /*0902*/ 	.byte	0xff
	.zero		1


	//   ....[118]....
        /*0904*/ 	.word	0x0000e310
        /*0908*/ 	.word	0x00000000
        /*090c*/ 	.word	0x00000000
        /*0910*/ 	.short	0x0101
        /*0912*/ 	.byte	0xff
	.zero		1


	//   ....[119]....
        /*0914*/ 	.word	0x0000e450
        /*0918*/ 	.word	0x000000ff
        /*091c*/ 	.word	0x00000000
        /*0920*/ 	.short	0x0101
        /*0922*/ 	.byte	0x04
	.zero		1


	//   ....[120]....
        /*0924*/ 	.word	0x0000e460
        /*0928*/ 	.word	0x000000ff
        /*092c*/ 	.word	0x000000d0
        /*0930*/ 	.short	0x0101
        /*0932*/ 	.byte	0x2e
	.zero		1


	//   ....[121]....
        /*0934*/ 	.word	0x0000e5e0
        /*0938*/ 	.word	0x000000ff
        /*093c*/ 	.word	0x00000000
        /*0940*/ 	.short	0x0101
        /*0942*/ 	.byte	0x04
	.zero		1


	//   ....[122]....
        /*0944*/ 	.word	0x0000e600
        /*0948*/ 	.word	0x00000003
        /*094c*/ 	.word	0x000000c0
        /*0950*/ 	.short	0x010a
        /*0952*/ 	.byte	0xff
	.zero		1


	//   ....[123]....
        /*0954*/ 	.word	0x0000e660
        /*0958*/ 	.word	0x00000000
        /*095c*/ 	.word	0x00000018
        /*0960*/ 	.short	0x010a
        /*0962*/ 	.byte	0xff
	.zero		1


	//   ....[124]....
        /*0964*/ 	.word	0x0000e6b0
        /*0968*/ 	.word	0x00000003
        /*096c*/ 	.word	0x00000080
        /*0970*/ 	.short	0x010a
        /*0972*/ 	.byte	0xff
	.zero		1


	//   ....[125]....
        /*0974*/ 	.word	0x0000e710
        /*0978*/ 	.word	0x00000000
        /*097c*/ 	.word	0x00000000
        /*0980*/ 	.short	0x010a
        /*0982*/ 	.byte	0xff
	.zero		1


	//   ....[126]....
        /*0984*/ 	.word	0x0000e770
        /*0988*/ 	.word	0x00000000
        /*098c*/ 	.word	0x00000000
        /*0990*/ 	.short	0x010a
        /*0992*/ 	.byte	0xff
	.zero		1


	//   ....[127]....
        /*0994*/ 	.word	0x0000e7c0
        /*0998*/ 	.word	0x00000000
        /*099c*/ 	.word	0x000000b0
        /*09a0*/ 	.short	0x010a
        /*09a2*/ 	.byte	0xff
	.zero		1


	//   ....[128]....
        /*09a4*/ 	.word	0x0000e820
        /*09a8*/ 	.word	0x00000000
        /*09ac*/ 	.word	0x00000090
        /*09b0*/ 	.short	0x010a
        /*09b2*/ 	.byte	0xff
	.zero		1


	//   ....[129]....
        /*09b4*/ 	.word	0x0000e870
        /*09b8*/ 	.word	0x00000000
        /*09bc*/ 	.word	0x00000080
        /*09c0*/ 	.short	0x010a
        /*09c2*/ 	.byte	0xff
	.zero		1


	//   ....[130]....
        /*09c4*/ 	.word	0x0000e8d0
        /*09c8*/ 	.word	0x00000000
        /*09cc*/ 	.word	0x00000090
        /*09d0*/ 	.short	0x010a
        /*09d2*/ 	.byte	0xff
	.zero		1


	//   ....[131]....
        /*09d4*/ 	.word	0x0000e930
        /*09d8*/ 	.word	0x00000005
        /*09dc*/ 	.word	0x00000008
        /*09e0*/ 	.short	0x010a
        /*09e2*/ 	.byte	0xff
	.zero		1


	//   ....[132]....
        /*09e4*/ 	.word	0x0000ea20
        /*09e8*/ 	.word	0x00000003
        /*09ec*/ 	.word	0x00000008
        /*09f0*/ 	.short	0x010a
        /*09f2*/ 	.byte	0xff
	.zero		1


	//   ....[133]....
        /*09f4*/ 	.word	0x0000ea70
        /*09f8*/ 	.word	0x00000000
        /*09fc*/ 	.word	0x00000080
        /*0a00*/ 	.short	0x010a
        /*0a02*/ 	.byte	0xff
	.zero		1


	//   ....[134]....
        /*0a04*/ 	.word	0x0000ead0
        /*0a08*/ 	.word	0x00000000
        /*0a0c*/ 	.word	0x00000000
        /*0a10*/ 	.short	0x010a
        /*0a12*/ 	.byte	0xff
	.zero		1


	//   ....[135]....
        /*0a14*/ 	.word	0x0000eb30
        /*0a18*/ 	.word	0x00000000
        /*0a1c*/ 	.word	0x000000a8
        /*0a20*/ 	.short	0x010a
        /*0a22*/ 	.byte	0xff
	.zero		1


	//   ....[136]....
        /*0a24*/ 	.word	0x0000eb90
        /*0a28*/ 	.word	0x00000000
        /*0a2c*/ 	.word	0x000000d0
        /*0a30*/ 	.short	0x010a
        /*0a32*/ 	.byte	0xff
	.zero		1


	//   ....[137]....
        /*0a34*/ 	.word	0x0000ebe0
        /*0a38*/ 	.word	0x00000008
        /*0a3c*/ 	.word	0x00000080
        /*0a40*/ 	.short	0x010a
        /*0a42*/ 	.byte	0xff
	.zero		1


	//   ....[138]....
        /*0a44*/ 	.word	0x0000ec40
        /*0a48*/ 	.word	0x00000000
        /*0a4c*/ 	.word	0x00000078
        /*0a50*/ 	.short	0x010a
        /*0a52*/ 	.byte	0xff
	.zero		1


	//   ....[139]....
        /*0a54*/ 	.word	0x0000eca0
        /*0a58*/ 	.word	0x00000005
        /*0a5c*/ 	.word	0x00000050
        /*0a60*/ 	.short	0x010a
        /*0a62*/ 	.byte	0xff
	.zero		1


	//   ....[140]....
        /*0a64*/ 	.word	0x0000ed00
        /*0a68*/ 	.word	0x00000005
        /*0a6c*/ 	.word	0x00000058
        /*0a70*/ 	.short	0x010a
        /*0a72*/ 	.byte	0xff
	.zero		1


	//   ....[141]....
        /*0a74*/ 	.word	0x0000ed60
        /*0a78*/ 	.word	0x00000005
        /*0a7c*/ 	.word	0x00000060
        /*0a80*/ 	.short	0x010a
        /*0a82*/ 	.byte	0xff
	.zero		1


	//   ....[142]....
        /*0a84*/ 	.word	0x0000edc0
        /*0a88*/ 	.word	0x00000005
        /*0a8c*/ 	.word	0x00000068
        /*0a90*/ 	.short	0x010a
        /*0a92*/ 	.byte	0xff
	.zero		1


	//   ....[143]....
        /*0a94*/ 	.word	0x0000ee20
        /*0a98*/ 	.word	0x00000000
        /*0a9c*/ 	.word	0x00000050
        /*0aa0*/ 	.short	0x010a
        /*0aa2*/ 	.byte	0xff
	.zero		1


	//   ....[144]....
        /*0aa4*/ 	.word	0x0000ee80
        /*0aa8*/ 	.word	0x00000000
        /*0aac*/ 	.word	0x00000058
        /*0ab0*/ 	.short	0x010a
        /*0ab2*/ 	.byte	0xff
	.zero		1


	//   ....[145]....
        /*0ab4*/ 	.word	0x0000eee0
        /*0ab8*/ 	.word	0x00000000
        /*0abc*/ 	.word	0x00000060
        /*0ac0*/ 	.short	0x010a
        /*0ac2*/ 	.byte	0xff
	.zero		1


	//   ....[146]....
        /*0ac4*/ 	.word	0x0000ef40
        /*0ac8*/ 	.word	0x00000000
        /*0acc*/ 	.word	0x00000068
        /*0ad0*/ 	.short	0x010a
        /*0ad2*/ 	.byte	0xff
	.zero		1


	//   ....[147]....
        /*0ad4*/ 	.word	0x0000efa0
        /*0ad8*/ 	.word	0x00000003
        /*0adc*/ 	.word	0x00000050
        /*0ae0*/ 	.short	0x010a
        /*0ae2*/ 	.byte	0xff
	.zero		1


	//   ....[148]....
        /*0ae4*/ 	.word	0x0000f000
        /*0ae8*/ 	.word	0x00000003
        /*0aec*/ 	.word	0x00000058
        /*0af0*/ 	.short	0x010a
        /*0af2*/ 	.byte	0xff
	.zero		1


	//   ....[149]....
        /*0af4*/ 	.word	0x0000f060
        /*0af8*/ 	.word	0x00000003
        /*0afc*/ 	.word	0x00000060
        /*0b00*/ 	.short	0x010a
        /*0b02*/ 	.byte	0xff
	.zero		1


	//   ....[150]....
        /*0b04*/ 	.word	0x0000f0b0
        /*0b08*/ 	.word	0x00000000
        /*0b0c*/ 	.word	0x00000080
        /*0b10*/ 	.short	0x010a
        /*0b12*/ 	.byte	0xff
	.zero		1


	//   ....[151]....
        /*0b14*/ 	.word	0x0000f110
        /*0b18*/ 	.word	0x00000003
        /*0b1c*/ 	.word	0x00000030
        /*0b20*/ 	.short	0x010a
        /*0b22*/ 	.byte	0xff
	.zero		1


	//   ....[152]....
        /*0b24*/ 	.word	0x0000f170
        /*0b28*/ 	.word	0x00000003
        /*0b2c*/ 	.word	0x000000a0
        /*0b30*/ 	.short	0x010a
        /*0b32*/ 	.byte	0xff
	.zero		1


	//   ....[153]....
        /*0b34*/ 	.word	0x0000f1c0
        /*0b38*/ 	.word	0x00000003
        /*0b3c*/ 	.word	0x00000030
        /*0b40*/ 	.short	0x010a
        /*0b42*/ 	.byte	0xff
	.zero		1


	//   ....[154]....
        /*0b44*/ 	.word	0x0000f210
        /*0b48*/ 	.word	0x00000003
        /*0b4c*/ 	.word	0x00000030
        /*0b50*/ 	.short	0x010a
        /*0b52*/ 	.byte	0xff
	.zero		1


	//   ....[155]....
        /*0b54*/ 	.word	0x0000f260
        /*0b58*/ 	.word	0x00000003
        /*0b5c*/ 	.word	0x00000030
        /*0b60*/ 	.short	0x010a
        /*0b62*/ 	.byte	0xff
	.zero		1


	//   ....[156]....
        /*0b64*/ 	.word	0x0000f2b0
        /*0b68*/ 	.word	0x00000003
        /*0b6c*/ 	.word	0x00000030
        /*0b70*/ 	.short	0x010a
        /*0b72*/ 	.byte	0xff
	.zero		1


	//   ....[157]....
        /*0b74*/ 	.word	0x0000f300
        /*0b78*/ 	.word	0x00000003
        /*0b7c*/ 	.word	0x00000030
        /*0b80*/ 	.short	0x010a
        /*0b82*/ 	.byte	0xff
	.zero		1


	//   ....[158]....
        /*0b84*/ 	.word	0x0000f350
        /*0b88*/ 	.word	0x00000003
        /*0b8c*/ 	.word	0x00000030
        /*0b90*/ 	.short	0x010a
        /*0b92*/ 	.byte	0xff
	.zero		1


	//   ....[159]....
        /*0b94*/ 	.word	0x0000f3a0
        /*0b98*/ 	.word	0x00000003
        /*0b9c*/ 	.word	0x00000030
        /*0ba0*/ 	.short	0x010a
        /*0ba2*/ 	.byte	0xff
	.zero		1


	//----- nvinfo : EIATTR_NUM_MBARRIERS
	.align		4
.L_47:
        /*0ba4*/ 	.byte	0x03, 0x38
        /*0ba6*/ 	.short	0x001b


	//----- nvinfo : EIATTR_EXIT_INSTR_OFFSETS
	.align		4
        /*0ba8*/ 	.byte	0x04, 0x1c
        /*0baa*/ 	.short	(.L_49 - .L_48)


	//   ....[0]....
.L_48:
        /*0bac*/ 	.word	0x00002520


	//   ....[1]....
        /*0bb0*/ 	.word	0x00002a10


	//   ....[2]....
        /*0bb4*/ 	.word	0x00002a70


	//   ....[3]....
        /*0bb8*/ 	.word	0x00003bc0


	//   ....[4]....
        /*0bbc*/ 	.word	0x00005fc0


	//   ....[5]....
        /*0bc0*/ 	.word	0x00006000


	//   ....[6]....
        /*0bc4*/ 	.word	0x0000e4d0


	//   ....[7]....
        /*0bc8*/ 	.word	0x0000e550


	//   ....[8]....
        /*0bcc*/ 	.word	0x0000e580


	//   ....[9]....
        /*0bd0*/ 	.word	0x0000e5f0


	//----- nvinfo : EIATTR_MAX_THREADS
	.align		4
.L_49:
        /*0bd4*/ 	.byte	0x04, 0x05
        /*0bd6*/ 	.short	(.L_51 - .L_50)
.L_50:
        /*0bd8*/ 	.word	0x00000100
        /*0bdc*/ 	.word	0x00000001
        /*0be0*/ 	.word	0x00000001


	//----- nvinfo : EIATTR_CRS_STACK_SIZE
	.align		4
.L_51:
        /*0be4*/ 	.byte	0x04, 0x1e
        /*0be6*/ 	.short	(.L_53 - .L_52)
.L_52:
        /*0be8*/ 	.word	0x00000000


	//----- nvinfo : EIATTR_CBANK_PARAM_SIZE
	.align		4
.L_53:
        /*0bec*/ 	.byte	0x03, 0x19
        /*0bee*/ 	.short	0x0a00


	//----- nvinfo : EIATTR_PARAM_CBANK
	.align		4
        /*0bf0*/ 	.byte	0x04, 0x0a
        /*0bf2*/ 	.short	(.L_55 - .L_54)
	.align		4
.L_54:
        /*0bf4*/ 	.word	index@(.nv.constant0._ZN7cutlass13device_kernelINS_4gemm6kernel13GemmUniversalIN4cute5tupleIJiiiiEEENS1_10collective13CollectiveMmaINS1_41MainloopSm100TmaUmmaWarpSpecializedSparseILi3ELi2ELi1ENS5_IJNS4_1CILi2EEENSA_ILi1EEESC_EEEEENS5_IJNSA_ILi256EEESF_NSA_ILi128EEEEEENS_10bfloat16_tENS5_IJNS4_6LayoutINS5_IJiNS5_IJSB_iEEEiEEENS5_IJlNS5_IJSC_SB_EEElEEEEENSJ_INS5_IJNS5_IJNS5_IJNSA_ILi8EEESB_SP_EEEiEEENS5_IJNS5_IJNSA_ILi16EEESB_NSA_ILi4EEEEEEiEEEiEEENS5_IJNS5_IJNS5_IJSG_SS_NSA_ILi2048EEEEEENSA_ILi16384EEEEEENS5_IJNS5_IJSC_NSA_ILi1024EEENSA_ILi32EEEEEElEEElEEEEEEEESI_NS5_IJlSC_lEEENS4_8TiledMMAINS4_8MMA_AtomIJNS4_33SM100_MMA_F16BF16_2x1SM_SS_SPARSEISI_SI_fLi256ELi256ELNS4_4UMMA5MajorE0ELS1D_0ELNS1C_7ScaleInE0ELS1E_0EEEEEENSJ_INS5_IJSC_SC_SC_EEENS5_IJNSA_ILi0EEES1I_S1I_EEEEENS5_IJNS4_10UnderscoreES1L_S1L_EEEEENS4_18SM100_TMA_2SM_LOADENS4_14ComposedLayoutINS4_7SwizzleILi3ELi4ELi3EEENS4_25smem_sparse_ptr_flag_bitsILi2ELi16EEENSJ_INS5_IJNS5_IJSC_SP_EEENS5_IJSB_NSA_ILi64EEEEEEEEENS5_IJNS5_IJS1I_SG_EEESM_EEEEEEEvNS4_8identityES1O_NS1P_IS1R_NS4_18smem_ptr_flag_bitsILi16EEENSJ_INS5_IJSP_S1V_EEENS5_IJS1V_SC_EEEEEEEvS22_EENS_8epilogue10collective18CollectiveEpilogueINS2A_23Sm100TmaWarpSpecializedILi4ELi2ELi32ELb1ELb0EEEJNS5_IJSG_SF_SG_EEENS5_IJNSJ_ISG_SC_EENSJ_IS12_SC_EEEEEfNS5_IJSC_llEEEfS2J_NS2A_6fusion15FusionCallbacksIS2E_NS2K_17LinearCombinationIffffLNS_15FloatRoundStyleE2EEES2F_S2I_JEEENS4_5SM1004TMEM4LOAD26SM100_TMEM_LOAD_32dp32b32xENS4_13SM90_TMA_LOADENS1P_INS1Q_ILi2ELi5ELi2EEENS23_ILi32EEENSJ_INS5_IJS12_ST_EEENS5_IJSC_S12_EEEEEEENS4_39AutoVectorizingCopyWithAssumedAlignmentILi128EEENS4_14SM90_TMA_STOREES30_S32_S32_EEEvvEEEEvNT_6ParamsE)
        /*0bf8*/ 	.short	0x0380
        /*0bfa*/ 	.short	0x0a00


	//----- nvinfo : EIATTR_SW_WAR
	.align		4
.L_55:
        /*0bfc*/ 	.byte	0x04, 0x36
        /*0bfe*/ 	.short	(.L_57 - .L_56)
.L_56:
        /*0c00*/ 	.word	0x00000008
.L_57:


//--------------------- .nv.callgraph             --------------------------
	.section	.nv.callgraph,"",@"SHT_CUDA_CALLGRAPH"
	.align	4
	.sectionentsize	8
	.align		4
        /*0000*/ 	.word	0x00000000
	.align		4
        /*0004*/ 	.word	0xffffffff
	.align		4
        /*0008*/ 	.word	index@(_ZN7cutlass13device_kernelINS_4gemm6kernel13GemmUniversalIN4cute5tupleIJiiiiEEENS1_10collective13CollectiveMmaINS1_41MainloopSm100TmaUmmaWarpSpecializedSparseILi3ELi2ELi1ENS5_IJNS4_1CILi2EEENSA_ILi1EEESC_EEEEENS5_IJNSA_ILi256EEESF_NSA_ILi128EEEEEENS_10bfloat16_tENS5_IJNS4_6LayoutINS5_IJiNS5_IJSB_iEEEiEEENS5_IJlNS5_IJSC_SB_EEElEEEEENSJ_INS5_IJNS5_IJNS5_IJNSA_ILi8EEESB_SP_EEEiEEENS5_IJNS5_IJNSA_ILi16EEESB_NSA_ILi4EEEEEEiEEEiEEENS5_IJNS5_IJNS5_IJSG_SS_NSA_ILi2048EEEEEENSA_ILi16384EEEEEENS5_IJNS5_IJSC_NSA_ILi1024EEENSA_ILi32EEEEEElEEElEEEEEEEESI_NS5_IJlSC_lEEENS4_8TiledMMAINS4_8MMA_AtomIJNS4_33SM100_MMA_F16BF16_2x1SM_SS_SPARSEISI_SI_fLi256ELi256ELNS4_4UMMA5MajorE0ELS1D_0ELNS1C_7ScaleInE0ELS1E_0EEEEEENSJ_INS5_IJSC_SC_SC_EEENS5_IJNSA_ILi0EEES1I_S1I_EEEEENS5_IJNS4_10UnderscoreES1L_S1L_EEEEENS4_18SM100_TMA_2SM_LOADENS4_14ComposedLayoutINS4_7SwizzleILi3ELi4ELi3EEENS4_25smem_sparse_ptr_flag_bitsILi2ELi16EEENSJ_INS5_IJNS5_IJSC_SP_EEENS5_IJSB_NSA_ILi64EEEEEEEEENS5_IJNS5_IJS1I_SG_EEESM_EEEEEEEvNS4_8identityES1O_NS1P_IS1R_NS4_18smem_ptr_flag_bitsILi16EEENSJ_INS5_IJSP_S1V_EEENS5_IJS1V_SC_EEEEEEEvS22_EENS_8epilogue10collective18CollectiveEpilogueINS2A_23Sm100TmaWarpSpecializedILi4ELi2ELi32ELb1ELb0EEEJNS5_IJSG_SF_SG_EEENS5_IJNSJ_ISG_SC_EENSJ_IS12_SC_EEEEEfNS5_IJSC_llEEEfS2J_NS2A_6fusion15FusionCallbacksIS2E_NS2K_17LinearCombinationIffffLNS_15FloatRoundStyleE2EEES2F_S2I_JEEENS4_5SM1004TMEM4LOAD26SM100_TMEM_LOAD_32dp32b32xENS4_13SM90_TMA_LOADENS1P_INS1Q_ILi2ELi5ELi2EEENS23_ILi32EEENSJ_INS5_IJS12_ST_EEENS5_IJSC_S12_EEEEEEENS4_39AutoVectorizingCopyWithAssumedAlignmentILi128EEENS4_14SM90_TMA_STOREES30_S32_S32_EEEvvEEEEvNT_6ParamsE)
	.align		4
        /*000c*/ 	.word	index@(__assertfail)
	.align		4
        /*0010*/ 	.word	0x00000000
	.align		4
        /*0014*/ 	.word	0xfffffffe
	.align		4
        /*0018*/ 	.word	0x00000000
	.align		4
        /*001c*/ 	.word	0xfffffffd
	.align		4
        /*0020*/ 	.word	0x00000000
	.align		4
        /*0024*/ 	.word	0xfffffffc


//--------------------- .nv.constant4             --------------------------
	.section	.nv.constant4,"a",@progbits
	.align	8
	.align		8
.nv.constant4:
        /*0000*/ 	.dword	__assertfail
	.align		8
        /*0008*/ 	.dword	__unnamed_1
	.align		8
        /*0010*/ 	.dword	__unnamed_2
	.align		8
        /*0018*/ 	.dword	_ZN39_INTERNAL_5aac3db1_4_k_cu_095f682a_29484cuda3std3__45__cpo5beginE
	.align		8
        /*0020*/ 	.dword	_ZN39_INTERNAL_5aac3db1_4_k_cu_095f682a_29484cuda3std3__45__cpo3endE
	.align		8
        /*0028*/ 	.dword	_ZN39_INTERNAL_5aac3db1_4_k_cu_095f682a_29484cuda3std3__45__cpo6cbeginE
	.align		8
        /*0030*/ 	.dword	_ZN39_INTERNAL_5aac3db1_4_k_cu_095f682a_29484cuda3std3__45__cpo4cendE
	.align		8
        /*0038*/ 	.dword	_ZN39_INTERNAL_5aac3db1_4_k_cu_095f682a_29484cuda3std3__441_GLOBAL__N__5aac3db1_4_k_cu_095f682a_29486ignoreE
	.align		8
        /*0040*/ 	.dword	_ZN39_INTERNAL_5aac3db1_4_k_cu_095f682a_29484cuda3std3__419piecewise_constructE
	.align		8
        /*0048*/ 	.dword	_ZN39_INTERNAL_5aac3db1_4_k_cu_095f682a_29484cuda3std3__48in_placeE
	.align		8
        /*0050*/ 	.dword	_ZN39_INTERNAL_5aac3db1_4_k_cu_095f682a_29484cuda3std6ranges3__45__cpo4swapE
	.align		8
        /*0058*/ 	.dword	_ZN39_INTERNAL_5aac3db1_4_k_cu_095f682a_29484cuda3std6ranges3__45__cpo9iter_moveE
	.align		8
        /*0060*/ 	.dword	_ZN39_INTERNAL_5aac3db1_4_k_cu_095f682a_29484cute7productE
	.align		8
        /*0068*/ 	.dword	_ZN39_INTERNAL_5aac3db1_4_k_cu_095f682a_29484cute1_E
	.align		8
        /*0070*/ 	.dword	$str$25
	.align		8
        /*0078*/ 	.dword	$str$26
	.align		8
        /*0080*/ 	.dword	$str$27
	.align		8
        /*0088*/ 	.dword	$str$28


//--------------------- .text._ZN7cutlass13device_kernelINS_4gemm6kernel13GemmUniversalIN4cute5tupleIJiiiiEEENS1_10collective13CollectiveMmaINS1_41MainloopSm100TmaUmmaWarpSpecializedSparseILi3ELi2ELi1ENS5_IJNS4_1CILi2EEENSA_ILi1EEESC_EEEEENS5_IJNSA_ILi256EEESF_NSA_ILi128EEEEEENS_10bfloat16_tENS5_IJNS4_6LayoutINS5_IJiNS5_IJSB_iEEEiEEENS5_IJlNS5_IJSC_SB_EEElEEEEENSJ_INS5_IJNS5_IJNS5_IJNSA_ILi8EEESB_SP_EEEiEEENS5_IJNS5_IJNSA_ILi16EEESB_NSA_ILi4EEEEEEiEEEiEEENS5_IJNS5_IJNS5_IJSG_SS_NSA_ILi2048EEEEEENSA_ILi16384EEEEEENS5_IJNS5_IJSC_NSA_ILi1024EEENSA_ILi32EEEEEElEEElEEEEEEEESI_NS5_IJlSC_lEEENS4_8TiledMMAINS4_8MMA_AtomIJNS4_33SM100_MMA_F16BF16_2x1SM_SS_SPARSEISI_SI_fLi256ELi256ELNS4_4UMMA5MajorE0ELS1D_0ELNS1C_7ScaleInE0ELS1E_0EEEEEENSJ_INS5_IJSC_SC_SC_EEENS5_IJNSA_ILi0EEES1I_S1I_EEEEENS5_IJNS4_10UnderscoreES1L_S1L_EEEEENS4_18SM100_TMA_2SM_LOADENS4_14ComposedLayoutINS4_7SwizzleILi3ELi4ELi3EEENS4_25smem_sparse_ptr_flag_bitsILi2ELi16EEENSJ_INS5_IJNS5_IJSC_SP_EEENS5_IJSB_NSA_ILi64EEEEEEEEENS5_IJNS5_IJS1I_SG_EEESM_EEEEEEEvNS4_8identityES1O_NS1P_IS1R_NS4_18smem_ptr_flag_bitsILi16EEENSJ_INS5_IJSP_S1V_EEENS5_IJS1V_SC_EEEEEEEvS22_EENS_8epilogue10collective18CollectiveEpilogueINS2A_23Sm100TmaWarpSpecializedILi4ELi2ELi32ELb1ELb0EEEJNS5_IJSG_SF_SG_EEENS5_IJNSJ_ISG_SC_EENSJ_IS12_SC_EEEEEfNS5_IJSC_llEEEfS2J_NS2A_6fusion15FusionCallbacksIS2E_NS2K_17LinearCombinationIffffLNS_15FloatRoundStyleE2EEES2F_S2I_JEEENS4_5SM1004TMEM4LOAD26SM100_TMEM_LOAD_32dp32b32xENS4_13SM90_TMA_LOADENS1P_INS1Q_ILi2ELi5ELi2EEENS23_ILi32EEENSJ_INS5_IJS12_ST_EEENS5_IJSC_S12_EEEEEEENS4_39AutoVectorizingCopyWithAssumedAlignmentILi128EEENS4_14SM90_TMA_STOREES30_S32_S32_EEEvvEEEEvNT_6ParamsE --------------------------
	.section	.text._ZN7cutlass13device_kernelINS_4gemm6kernel13GemmUniversalIN4cute5tupleIJiiiiEEENS1_10collective13CollectiveMmaINS1_41MainloopSm100TmaUmmaWarpSpecializedSparseILi3ELi2ELi1ENS5_IJNS4_1CILi2EEENSA_ILi1EEESC_EEEEENS5_IJNSA_ILi256EEESF_NSA_ILi128EEEEEENS_10bfloat16_tENS5_IJNS4_6LayoutINS5_IJiNS5_IJSB_iEEEiEEENS5_IJlNS5_IJSC_SB_EEElEEEEENSJ_INS5_IJNS5_IJNS5_IJNSA_ILi8EEESB_SP_EEEiEEENS5_IJNS5_IJNSA_ILi16EEESB_NSA_ILi4EEEEEEiEEEiEEENS5_IJNS5_IJNS5_IJSG_SS_NSA_ILi2048EEEEEENSA_ILi16384EEEEEENS5_IJNS5_IJSC_NSA_ILi1024EEENSA_ILi32EEEEEElEEElEEEEEEEESI_NS5_IJlSC_lEEENS4_8TiledMMAINS4_8MMA_AtomIJNS4_33SM100_MMA_F16BF16_2x1SM_SS_SPARSEISI_SI_fLi256ELi256ELNS4_4UMMA5MajorE0ELS1D_0ELNS1C_7ScaleInE0ELS1E_0EEEEEENSJ_INS5_IJSC_SC_SC_EEENS5_IJNSA_ILi0EEES1I_S1I_EEEEENS5_IJNS4_10UnderscoreES1L_S1L_EEEEENS4_18SM100_TMA_2SM_LOADENS4_14ComposedLayoutINS4_7SwizzleILi3ELi4ELi3EEENS4_25smem_sparse_ptr_flag_bitsILi2ELi16EEENSJ_INS5_IJNS5_IJSC_SP_EEENS5_IJSB_NSA_ILi64EEEEEEEEENS5_IJNS5_IJS1I_SG_EEESM_EEEEEEEvNS4_8identityES1O_NS1P_IS1R_NS4_18smem_ptr_flag_bitsILi16EEENSJ_INS5_IJSP_S1V_EEENS5_IJS1V_SC_EEEEEEEvS22_EENS_8epilogue10collective18CollectiveEpilogueINS2A_23Sm100TmaWarpSpecializedILi4ELi2ELi32ELb1ELb0EEEJNS5_IJSG_SF_SG_EEENS5_IJNSJ_ISG_SC_EENSJ_IS12_SC_EEEEEfNS5_IJSC_llEEEfS2J_NS2A_6fusion15FusionCallbacksIS2E_NS2K_17LinearCombinationIffffLNS_15FloatRoundStyleE2EEES2F_S2I_JEEENS4_5SM1004TMEM4LOAD26SM100_TMEM_LOAD_32dp32b32xENS4_13SM90_TMA_LOADENS1P_INS1Q_ILi2ELi5ELi2EEENS23_ILi32EEENSJ_INS5_IJS12_ST_EEENS5_IJSC_S12_EEEEEEENS4_39AutoVectorizingCopyWithAssumedAlignmentILi128EEENS4_14SM90_TMA_STOREES30_S32_S32_EEEvvEEEEvNT_6ParamsE,"ax",@progbits
	.align	128
.text._ZN7cutlass13device_kernelINS_4gemm6kernel13GemmUniversalIN4cute5tupleIJiiiiEEENS1_10collective13CollectiveMmaINS1_41MainloopSm100TmaUmmaWarpSpecializedSparseILi3ELi2ELi1ENS5_IJNS4_1CILi2EEENSA_ILi1EEESC_EEEEENS5_IJNSA_ILi256EEESF_NSA_ILi128EEEEEENS_10bfloat16_tENS5_IJNS4_6LayoutINS5_IJiNS5_IJSB_iEEEiEEENS5_IJlNS5_IJSC_SB_EEElEEEEENSJ_INS5_IJNS5_IJNS5_IJNSA_ILi8EEESB_SP_EEEiEEENS5_IJNS5_IJNSA_ILi16EEESB_NSA_ILi4EEEEEEiEEEiEEENS5_IJNS5_IJNS5_IJSG_SS_NSA_ILi2048EEEEEENSA_ILi16384EEEEEENS5_IJNS5_IJSC_NSA_ILi1024EEENSA_ILi32EEEEEElEEElEEEEEEEESI_NS5_IJlSC_lEEENS4_8TiledMMAINS4_8MMA_AtomIJNS4_33SM100_MMA_F16BF16_2x1SM_SS_SPARSEISI_SI_fLi256ELi256ELNS4_4UMMA5MajorE0ELS1D_0ELNS1C_7ScaleInE0ELS1E_0EEEEEENSJ_INS5_IJSC_SC_SC_EEENS5_IJNSA_ILi0EEES1I_S1I_EEEEENS5_IJNS4_10UnderscoreES1L_S1L_EEEEENS4_18SM100_TMA_2SM_LOADENS4_14ComposedLayoutINS4_7SwizzleILi3ELi4ELi3EEENS4_25smem_sparse_ptr_flag_bitsILi2ELi16EEENSJ_INS5_IJNS5_IJSC_SP_EEENS5_IJSB_NSA_ILi64EEEEEEEEENS5_IJNS5_IJS1I_SG_EEESM_EEEEEEEvNS4_8identityES1O_NS1P_IS1R_NS4_18smem_ptr_flag_bitsILi16EEENSJ_INS5_IJSP_S1V_EEENS5_IJS1V_SC_EEEEEEEvS22_EENS_8epilogue10collective18CollectiveEpilogueINS2A_23Sm100TmaWarpSpecializedILi4ELi2ELi32ELb1ELb0EEEJNS5_IJSG_SF_SG_EEENS5_IJNSJ_ISG_SC_EENSJ_IS12_SC_EEEEEfNS5_IJSC_llEEEfS2J_NS2A_6fusion15FusionCallbacksIS2E_NS2K_17LinearCombinationIffffLNS_15FloatRoundStyleE2EEES2F_S2I_JEEENS4_5SM1004TMEM4LOAD26SM100_TMEM_LOAD_32dp32b32xENS4_13SM90_TMA_LOADENS1P_INS1Q_ILi2ELi5ELi2EEENS23_ILi32EEENSJ_INS5_IJS12_ST_EEENS5_IJSC_S12_EEEEEEENS4_39AutoVectorizingCopyWithAssumedAlignmentILi128EEENS4_14SM90_TMA_STOREES30_S32_S32_EEEvvEEEEvNT_6ParamsE:
        .type           _ZN7cutlass13device_kernelINS_4gemm6kernel13GemmUniversalIN4cute5tupleIJiiiiEEENS1_10collective13CollectiveMmaINS1_41MainloopSm100TmaUmmaWarpSpecializedSparseILi3ELi2ELi1ENS5_IJNS4_1CILi2EEENSA_ILi1EEESC_EEEEENS5_IJNSA_ILi256EEESF_NSA_ILi128EEEEEENS_10bfloat16_tENS5_IJNS4_6LayoutINS5_IJiNS5_IJSB_iEEEiEEENS5_IJlNS5_IJSC_SB_EEElEEEEENSJ_INS5_IJNS5_IJNS5_IJNSA_ILi8EEESB_SP_EEEiEEENS5_IJNS5_IJNSA_ILi16EEESB_NSA_ILi4EEEEEEiEEEiEEENS5_IJNS5_IJNS5_IJSG_SS_NSA_ILi2048EEEEEENSA_ILi16384EEEEEENS5_IJNS5_IJSC_NSA_ILi1024EEENSA_ILi32EEEEEElEEElEEEEEEEESI_NS5_IJlSC_lEEENS4_8TiledMMAINS4_8MMA_AtomIJNS4_33SM100_MMA_F16BF16_2x1SM_SS_SPARSEISI_SI_fLi256ELi256ELNS4_4UMMA5MajorE0ELS1D_0ELNS1C_7ScaleInE0ELS1E_0EEEEEENSJ_INS5_IJSC_SC_SC_EEENS5_IJNSA_ILi0EEES1I_S1I_EEEEENS5_IJNS4_10UnderscoreES1L_S1L_EEEEENS4_18SM100_TMA_2SM_LOADENS4_14ComposedLayoutINS4_7SwizzleILi3ELi4ELi3EEENS4_25smem_sparse_ptr_flag_bitsILi2ELi16EEENSJ_INS5_IJNS5_IJSC_SP_EEENS5_IJSB_NSA_ILi64EEEEEEEEENS5_IJNS5_IJS1I_SG_EEESM_EEEEEEEvNS4_8identityES1O_NS1P_IS1R_NS4_18smem_ptr_flag_bitsILi16EEENSJ_INS5_IJSP_S1V_EEENS5_IJS1V_SC_EEEEEEEvS22_EENS_8epilogue10collective18CollectiveEpilogueINS2A_23Sm100TmaWarpSpecializedILi4ELi2ELi32ELb1ELb0EEEJNS5_IJSG_SF_SG_EEENS5_IJNSJ_ISG_SC_EENSJ_IS12_SC_EEEEEfNS5_IJSC_llEEEfS2J_NS2A_6fusion15FusionCallbacksIS2E_NS2K_17LinearCombinationIffffLNS_15FloatRoundStyleE2EEES2F_S2I_JEEENS4_5SM1004TMEM4LOAD26SM100_TMEM_LOAD_32dp32b32xENS4_13SM90_TMA_LOADENS1P_INS1Q_ILi2ELi5ELi2EEENS23_ILi32EEENSJ_INS5_IJS12_ST_EEENS5_IJSC_S12_EEEEEEENS4_39AutoVectorizingCopyWithAssumedAlignmentILi128EEENS4_14SM90_TMA_STOREES30_S32_S32_EEEvvEEEEvNT_6ParamsE,@function
        .size           _ZN7cutlass13device_kernelINS_4gemm6kernel13GemmUniversalIN4cute5tupleIJiiiiEEENS1_10collective13CollectiveMmaINS1_41MainloopSm100TmaUmmaWarpSpecializedSparseILi3ELi2ELi1ENS5_IJNS4_1CILi2EEENSA_ILi1EEESC_EEEEENS5_IJNSA_ILi256EEESF_NSA_ILi128EEEEEENS_10bfloat16_tENS5_IJNS4_6LayoutINS5_IJiNS5_IJSB_iEEEiEEENS5_IJlNS5_IJSC_SB_EEElEEEEENSJ_INS5_IJNS5_IJNS5_IJNSA_ILi8EEESB_SP_EEEiEEENS5_IJNS5_IJNSA_ILi16EEESB_NSA_ILi4EEEEEEiEEEiEEENS5_IJNS5_IJNS5_IJSG_SS_NSA_ILi2048EEEEEENSA_ILi16384EEEEEENS5_IJNS5_IJSC_NSA_ILi1024EEENSA_ILi32EEEEEElEEElEEEEEEEESI_NS5_IJlSC_lEEENS4_8TiledMMAINS4_8MMA_AtomIJNS4_33SM100_MMA_F16BF16_2x1SM_SS_SPARSEISI_SI_fLi256ELi256ELNS4_4UMMA5MajorE0ELS1D_0ELNS1C_7ScaleInE0ELS1E_0EEEEEENSJ_INS5_IJSC_SC_SC_EEENS5_IJNSA_ILi0EEES1I_S1I_EEEEENS5_IJNS4_10UnderscoreES1L_S1L_EEEEENS4_18SM100_TMA_2SM_LOADENS4_14ComposedLayoutINS4_7SwizzleILi3ELi4ELi3EEENS4_25smem_sparse_ptr_flag_bitsILi2ELi16EEENSJ_INS5_IJNS5_IJSC_SP_EEENS5_IJSB_NSA_ILi64EEEEEEEEENS5_IJNS5_IJS1I_SG_EEESM_EEEEEEEvNS4_8identityES1O_NS1P_IS1R_NS4_18smem_ptr_flag_bitsILi16EEENSJ_INS5_IJSP_S1V_EEENS5_IJS1V_SC_EEEEEEEvS22_EENS_8epilogue10collective18CollectiveEpilogueINS2A_23Sm100TmaWarpSpecializedILi4ELi2ELi32ELb1ELb0EEEJNS5_IJSG_SF_SG_EEENS5_IJNSJ_ISG_SC_EENSJ_IS12_SC_EEEEEfNS5_IJSC_llEEEfS2J_NS2A_6fusion15FusionCallbacksIS2E_NS2K_17LinearCombinationIffffLNS_15FloatRoundStyleE2EEES2F_S2I_JEEENS4_5SM1004TMEM4LOAD26SM100_TMEM_LOAD_32dp32b32xENS4_13SM90_TMA_LOADENS1P_INS1Q_ILi2ELi5ELi2EEENS23_ILi32EEENSJ_INS5_IJS12_ST_EEENS5_IJSC_S12_EEEEEEENS4_39AutoVectorizingCopyWithAssumedAlignmentILi128EEENS4_14SM90_TMA_STOREES30_S32_S32_EEEvvEEEEvNT_6ParamsE,(.L_x_215 - _ZN7cutlass13device_kernelINS_4gemm6kernel13GemmUniversalIN4cute5tupleIJiiiiEEENS1_10collective13CollectiveMmaINS1_41MainloopSm100TmaUmmaWarpSpecializedSparseILi3ELi2ELi1ENS5_IJNS4_1CILi2EEENSA_ILi1EEESC_EEEEENS5_IJNSA_ILi256EEESF_NSA_ILi128EEEEEENS_10bfloat16_tENS5_IJNS4_6LayoutINS5_IJiNS5_IJSB_iEEEiEEENS5_IJlNS5_IJSC_SB_EEElEEEEENSJ_INS5_IJNS5_IJNS5_IJNSA_ILi8EEESB_SP_EEEiEEENS5_IJNS5_IJNSA_ILi16EEESB_NSA_ILi4EEEEEEiEEEiEEENS5_IJNS5_IJNS5_IJSG_SS_NSA_ILi2048EEEEEENSA_ILi16384EEEEEENS5_IJNS5_IJSC_NSA_ILi1024EEENSA_ILi32EEEEEElEEElEEEEEEEESI_NS5_IJlSC_lEEENS4_8TiledMMAINS4_8MMA_AtomIJNS4_33SM100_MMA_F16BF16_2x1SM_SS_SPARSEISI_SI_fLi256ELi256ELNS4_4UMMA5MajorE0ELS1D_0ELNS1C_7ScaleInE0ELS1E_0EEEEEENSJ_INS5_IJSC_SC_SC_EEENS5_IJNSA_ILi0EEES1I_S1I_EEEEENS5_IJNS4_10UnderscoreES1L_S1L_EEEEENS4_18SM100_TMA_2SM_LOADENS4_14ComposedLayoutINS4_7SwizzleILi3ELi4ELi3EEENS4_25smem_sparse_ptr_flag_bitsILi2ELi16EEENSJ_INS5_IJNS5_IJSC_SP_EEENS5_IJSB_NSA_ILi64EEEEEEEEENS5_IJNS5_IJS1I_SG_EEESM_EEEEEEEvNS4_8identityES1O_NS1P_IS1R_NS4_18smem_ptr_flag_bitsILi16EEENSJ_INS5_IJSP_S1V_EEENS5_IJS1V_SC_EEEEEEEvS22_EENS_8epilogue10collective18CollectiveEpilogueINS2A_23Sm100TmaWarpSpecializedILi4ELi2ELi32ELb1ELb0EEEJNS5_IJSG_SF_SG_EEENS5_IJNSJ_ISG_SC_EENSJ_IS12_SC_EEEEEfNS5_IJSC_llEEEfS2J_NS2A_6fusion15FusionCallbacksIS2E_NS2K_17LinearCombinationIffffLNS_15FloatRoundStyleE2EEES2F_S2I_JEEENS4_5SM1004TMEM4LOAD26SM100_TMEM_LOAD_32dp32b32xENS4_13SM90_TMA_LOADENS1P_INS1Q_ILi2ELi5ELi2EEENS23_ILi32EEENSJ_INS5_IJS12_ST_EEENS5_IJSC_S12_EEEEEEENS4_39AutoVectorizingCopyWithAssumedAlignmentILi128EEENS4_14SM90_TMA_STOREES30_S32_S32_EEEvvEEEEvNT_6ParamsE)
        .other          _ZN7cutlass13device_kernelINS_4gemm6kernel13GemmUniversalIN4cute5tupleIJiiiiEEENS1_10collective13CollectiveMmaINS1_41MainloopSm100TmaUmmaWarpSpecializedSparseILi3ELi2ELi1ENS5_IJNS4_1CILi2EEENSA_ILi1EEESC_EEEEENS5_IJNSA_ILi256EEESF_NSA_ILi128EEEEEENS_10bfloat16_tENS5_IJNS4_6LayoutINS5_IJiNS5_IJSB_iEEEiEEENS5_IJlNS5_IJSC_SB_EEElEEEEENSJ_INS5_IJNS5_IJNS5_IJNSA_ILi8EEESB_SP_EEEiEEENS5_IJNS5_IJNSA_ILi16EEESB_NSA_ILi4EEEEEEiEEEiEEENS5_IJNS5_IJNS5_IJSG_SS_NSA_ILi2048EEEEEENSA_ILi16384EEEEEENS5_IJNS5_IJSC_NSA_ILi1024EEENSA_ILi32EEEEEElEEElEEEEEEEESI_NS5_IJlSC_lEEENS4_8TiledMMAINS4_8MMA_AtomIJNS4_33SM100_MMA_F16BF16_2x1SM_SS_SPARSEISI_SI_fLi256ELi256ELNS4_4UMMA5MajorE0ELS1D_0ELNS1C_7ScaleInE0ELS1E_0EEEEEENSJ_INS5_IJSC_SC_SC_EEENS5_IJNSA_ILi0EEES1I_S1I_EEEEENS5_IJNS4_10UnderscoreES1L_S1L_EEEEENS4_18SM100_TMA_2SM_LOADENS4_14ComposedLayoutINS4_7SwizzleILi3ELi4ELi3EEENS4_25smem_sparse_ptr_flag_bitsILi2ELi16EEENSJ_INS5_IJNS5_IJSC_SP_EEENS5_IJSB_NSA_ILi64EEEEEEEEENS5_IJNS5_IJS1I_SG_EEESM_EEEEEEEvNS4_8identityES1O_NS1P_IS1R_NS4_18smem_ptr_flag_bitsILi16EEENSJ_INS5_IJSP_S1V_EEENS5_IJS1V_SC_EEEEEEEvS22_EENS_8epilogue10collective18CollectiveEpilogueINS2A_23Sm100TmaWarpSpecializedILi4ELi2ELi32ELb1ELb0EEEJNS5_IJSG_SF_SG_EEENS5_IJNSJ_ISG_SC_EENSJ_IS12_SC_EEEEEfNS5_IJSC_llEEEfS2J_NS2A_6fusion15FusionCallbacksIS2E_NS2K_17LinearCombinationIffffLNS_15FloatRoundStyleE2EEES2F_S2I_JEEENS4_5SM1004TMEM4LOAD26SM100_TMEM_LOAD_32dp32b32xENS4_13SM90_TMA_LOADENS1P_INS1Q_ILi2ELi5ELi2EEENS23_ILi32EEENSJ_INS5_IJS12_ST_EEENS5_IJSC_S12_EEEEEEENS4_39AutoVectorizingCopyWithAssumedAlignmentILi128EEENS4_14SM90_TMA_STOREES30_S32_S32_EEEvvEEEEvNT_6ParamsE,@"STO_CUDA_ENTRY STV_DEFAULT"
_ZN7cutlass13device_kernelINS_4gemm6kernel13GemmUniversalIN4cute5tupleIJiiiiEEENS1_10collective13CollectiveMmaINS1_41MainloopSm100TmaUmmaWarpSpecializedSparseILi3ELi2ELi1ENS5_IJNS4_1CILi2EEENSA_ILi1EEESC_EEEEENS5_IJNSA_ILi256EEESF_NSA_ILi128EEEEEENS_10bfloat16_tENS5_IJNS4_6LayoutINS5_IJiNS5_IJSB_iEEEiEEENS5_IJlNS5_IJSC_SB_EEElEEEEENSJ_INS5_IJNS5_IJNS5_IJNSA_ILi8EEESB_SP_EEEiEEENS5_IJNS5_IJNSA_ILi16EEESB_NSA_ILi4EEEEEEiEEEiEEENS5_IJNS5_IJNS5_IJSG_SS_NSA_ILi2048EEEEEENSA_ILi16384EEEEEENS5_IJNS5_IJSC_NSA_ILi1024EEENSA_ILi32EEEEEElEEElEEEEEEEESI_NS5_IJlSC_lEEENS4_8TiledMMAINS4_8MMA_AtomIJNS4_33SM100_MMA_F16BF16_2x1SM_SS_SPARSEISI_SI_fLi256ELi256ELNS4_4UMMA5MajorE0ELS1D_0ELNS1C_7ScaleInE0ELS1E_0EEEEEENSJ_INS5_IJSC_SC_SC_EEENS5_IJNSA_ILi0EEES1I_S1I_EEEEENS5_IJNS4_10UnderscoreES1L_S1L_EEEEENS4_18SM100_TMA_2SM_LOADENS4_14ComposedLayoutINS4_7SwizzleILi3ELi4ELi3EEENS4_25smem_sparse_ptr_flag_bitsILi2ELi16EEENSJ_INS5_IJNS5_IJSC_SP_EEENS5_IJSB_NSA_ILi64EEEEEEEEENS5_IJNS5_IJS1I_SG_EEESM_EEEEEEEvNS4_8identityES1O_NS1P_IS1R_NS4_18smem_ptr_flag_bitsILi16EEENSJ_INS5_IJSP_S1V_EEENS5_IJS1V_SC_EEEEEEEvS22_EENS_8epilogue10collective18CollectiveEpilogueINS2A_23Sm100TmaWarpSpecializedILi4ELi2ELi32ELb1ELb0EEEJNS5_IJSG_SF_SG_EEENS5_IJNSJ_ISG_SC_EENSJ_IS12_SC_EEEEEfNS5_IJSC_llEEEfS2J_NS2A_6fusion15FusionCallbacksIS2E_NS2K_17LinearCombinationIffffLNS_15FloatRoundStyleE2EEES2F_S2I_JEEENS4_5SM1004TMEM4LOAD26SM100_TMEM_LOAD_32dp32b32xENS4_13SM90_TMA_LOADENS1P_INS1Q_ILi2ELi5ELi2EEENS23_ILi32EEENSJ_INS5_IJS12_ST_EEENS5_IJSC_S12_EEEEEEENS4_39AutoVectorizingCopyWithAssumedAlignmentILi128EEENS4_14SM90_TMA_STOREES30_S32_S32_EEEvvEEEEvNT_6ParamsE:
[----:B------:R-:W1:Y:S01]  /*0000*/  LDC R1, c[0x0][0x37c] ;  /* 0x0000df00ff017b82 */ /* 0x000e620000000800 */
[----:B------:R-:W2:Y:S01]  /*0010*/  S2R R95, SR_TID.X ;  /* 0x00000000005f7919 */ /* 0x000ea20000002100 */
[----:B------:R-:W3:Y:S06]  /*0020*/  LDCU.64 UR10, c[0x0][0xa90] ;  /* 0x00015200ff0a77ac */ /* 0x000eec0008000a00 */
[----:B------:R-:W4:Y:S01]  /*0030*/  S2UR UR54, SR_CgaCtaId ;  /* 0x00000000003679c3 */ /* 0x000f220000008800 */
[----:B------:R-:W-:Y:S02]  /*0040*/  PRMT R78, RZ, 0x7610, R78 ;  /* 0x00007610ff4e7816 */ /* 0x000fe4000000004e */
[----:B------:R-:W-:Y:S01]  /*0050*/  ELECT P2, URZ, PT ;  /* 0x0000000000ff782f */ /* 0x000fe20003840000 */
[----:B---3--:R-:W-:-:S04]  /*0060*/  UISETP.NE.U32.AND UP0, UPT, UR10, URZ, UPT ;  /* 0x000000ff0a00728c */ /* 0x008fc8000bf05070 */
[----:B------:R-:W-:Y:S02]  /*0070*/  UISETP.NE.AND.EX UP0, UPT, UR11, URZ, UPT, UP0 ;  /* 0x000000ff0b00728c */ /* 0x000fe4000bf05300 */
[----:B----4-:R-:W-:Y:S01]  /*0080*/  ULOP3.LUT UR20, UR54, 0x1, URZ, 0xc0, !UPT ;  /* 0x0000000136147892 */ /* 0x010fe2000f8ec0ff */
[----:B--2---:R-:W-:-:S05]  /*0090*/  SHF.R.U32.HI R80, RZ, 0x5, R95 ;  /* 0x00000005ff507819 */ /* 0x004fca000001165f */
[----:B------:R-:W2:Y:S02]  /*00a0*/  SHFL.IDX PT, R0, R80, RZ, 0x1f ;  /* 0x00001fff50007589 */ /* 0x000ea400000e0000 */
[----:B--2---:R-:W-:Y:S01]  /*00b0*/  R2UR UR18, R0 ;  /* 0x00000000001272ca */ /* 0x004fe200000e0000 */
[----:B-1----:R-:W-:-:S14]  /*00c0*/  BRA.U UP0, `(.L_x_0) ;  /* 0x0000000100307547 */ /* 0x002fdc000b800000 */
[----:B------:R-:W1:Y:S02]  /*00d0*/  LDCU.64 UR4, c[0x0][0xa88] ;  /* 0x00015100ff0477ac */ /* 0x000e640008000a00 */
[----:B-1----:R-:W-:-:S04]  /*00e0*/  UISETP.NE.U32.AND UP0, UPT, UR4, URZ, UPT ;  /* 0x000000ff0400728c */ /* 0x002fc8000bf05070 */
[----:B------:R-:W-:-:S09]  /*00f0*/  UISETP.NE.AND.EX UP0, UPT, UR5, URZ, UPT, UP0 ;  /* 0x000000ff0500728c */ /* 0x000fd2000bf05300 */
[----:B------:R-:W-:Y:S05]  /*0100*/  BRA.U !UP0, `(.L_x_1) ;  /* 0x0000000108147547 */ /* 0x000fea000b800000 */
[----:B------:R-:W1:Y:S01]  /*0110*/  LDC.64 R2, c[0x0][0xa88] ;  /* 0x0002a200ff027b82 */ /* 0x000e620000000a00 */
[----:B------:R-:W1:Y:S02]  /*0120*/  LDCU.64 UR4, c[0x0][0x358] ;  /* 0x00006b00ff0477ac */ /* 0x000e640008000a00 */
[----:B-1----:R1:W5:Y:S01]  /*0130*/  LDG.E R41, desc[UR4][R2.64] ;  /* 0x0000000402297981 */ /* 0x002362000c1e1900 */
[----:B------:R-:W-:Y:S01]  /*0140*/  HFMA2 R78, -RZ, RZ, 0, 5.9604644775390625e-08 ;  /* 0x00000001ff4e7431 */ /* 0x000fe200000001ff */
[----:B------:R-:W-:Y:S05]  /*0150*/  BRA `(.L_x_0) ;  /* 0x00000000000c7947 */ /* 0x000fea0003800000 */
.L_x_1:
[----:B------:R-:W1:Y:S01]  /*0160*/  LDCU UR4, c[0x0][0xa80] ;  /* 0x00015000ff0477ac */ /* 0x000e620008000800 */
[----:B------:R-:W-:Y:S01]  /*0170*/  HFMA2 R78, -RZ, RZ, 0, 5.9604644775390625e-08 ;  /* 0x00000001ff4e7431 */ /* 0x000fe200000001ff */
[----:B-1----:R-:W-:-:S07]  /*0180*/  MOV R41, UR4 ;  /* 0x0000000400297c02 */ /* 0x002fce0008000f00 */
.L_x_0:
[----:B------:R-:W2:Y:S02]  /*0190*/  LDCU.64 UR4, c[0x0][0xab0] ;  /* 0x00015600ff0477ac */ /* 0x000ea40008000a00 */
[----:B--2---:R-:W-:-:S04]  /*01a0*/  UISETP.NE.U32.AND UP0, UPT, UR4, URZ, UPT ;  /* 0x000000ff0400728c */ /* 0x004fc8000bf05070 */
[----:B------:R-:W-:-:S09]  /*01b0*/  UISETP.NE.AND.EX UP0, UPT, UR5, URZ, UPT, UP0 ;  /* 0x000000ff0500728c */ /* 0x000fd2000bf05300 */
[----:B------:R-:W-:Y:S05]  /*01c0*/  BRA.U UP0, `(.L_x_2) ;  /* 0x0000000100287547 */ /* 0x000fea000b800000 */
[----:B------:R-:W2:Y:S02]  /*01d0*/  LDCU.64 UR4, c[0x0][0xaa8] ;  /* 0x00015500ff0477ac */ /* 0x000ea40008000a00 */
[----:B--2---:R-:W-:-:S04]  /*01e0*/  UISETP.NE.U32.AND UP0, UPT, UR4, URZ, UPT ;  /* 0x000000ff0400728c */ /* 0x004fc8000bf05070 */
[----:B------:R-:W-:-:S09]  /*01f0*/  UISETP.NE.AND.EX UP0, UPT, UR5, URZ, UPT, UP0 ;  /* 0x000000ff0500728c */ /* 0x000fd2000bf05300 */
[----:B------:R-:W-:Y:S05]  /*0200*/  BRA.U !UP0, `(.L_x_3) ;  /* 0x0000000108107547 */ /* 0x000fea000b800000 */
[----:B------:R-:W2:Y:S01]  /*0210*/  LDC.64 R36, c[0x0][0xaa8] ;  /* 0x0002aa00ff247b82 */ /* 0x000ea20000000a00 */
[----:B------:R-:W2:Y:S02]  /*0220*/  LDCU.64 UR4, c[0x0][0x358] ;  /* 0x00006b00ff0477ac */ /* 0x000ea40008000a00 */
[----:B--2---:R2:W5:Y:S01]  /*0230*/  LDG.E R36, desc[UR4][R36.64] ;  /* 0x0000000424247981 */ /* 0x004562000c1e1900 */
[----:B------:R-:W-:Y:S05]  /*0240*/  BRA `(.L_x_2) ;  /* 0x0000000000087947 */ /* 0x000fea0003800000 */
.L_x_3:
[----:B------:R-:W2:Y:S02]  /*0250*/  LDCU UR4, c[0x0][0xaa0] ;  /* 0x00015400ff0477ac */ /* 0x000ea40008000800 */
[----:B--2---:R-:W-:Y:S02]  /*0260*/  MOV R36, UR4 ;  /* 0x0000000400247c02 */ /* 0x004fe40008000f00 */
.L_x_2:
[----:B------:R-:W-:Y:S01]  /*0270*/  IMAD.U32 R0, RZ, RZ, UR18 ;  /* 0x00000012ff007e24 */ /* 0x000fe2000f8e00ff */
[----:B------:R-:W-:Y:S04]  /*0280*/  BSSY.RECONVERGENT B0, `(.L_x_4) ;  /* 0x000000f000007945 */ /* 0x000fe80003800200 */
[C---:B------:R-:W-:Y:S02]  /*0290*/  ISETP.NE.OR P1, PT, R0.reuse, 0x1, !P2 ;  /* 0x000000010000780c */ /* 0x040fe40005725670 */
[----:B------:R-:W-:-:S11]  /*02a0*/  ISETP.NE.OR P0, PT, R0, 0x3, !P2 ;  /* 0x000000030000780c */ /* 0x000fd60005705670 */
[----:B------:R-:W-:Y:S05]  /*02b0*/  @P1 BRA `(.L_x_5) ;  /* 0x00000000002c1947 */ /* 0x000fea0003800000 */
[----:B------:R-:W3:Y:S02]  /*02c0*/  LDCU.64 UR4, c[0x0][0x348] ;  /* 0x00006900ff0477ac */ /* 0x000ee40008000a00 */
[----:B---3--:R-:W-:Y:S02]  /*02d0*/  UIADD3 UR8, UP2, UPT, UR4, 0x80, URZ ;  /* 0x0000008004087890 */ /* 0x008fe4000ff5e0ff */
[----:B------:R-:W-:Y:S02]  /*02e0*/  UIADD3 UR6, UP1, UPT, UR4, 0x280, URZ ;  /* 0x0000028004067890 */ /* 0x000fe4000ff3e0ff */
[----:B------:R-:W-:Y:S02]  /*02f0*/  UIADD3 UR4, UP0, UPT, UR4, 0x180, URZ ;  /* 0x0000018004047890 */ /* 0x000fe4000ff1e0ff */
[----:B------:R-:W-:Y:S02]  /*0300*/  UIADD3.X UR9, UPT, UPT, URZ, UR5, URZ, UP2, !UPT ;  /* 0x00000005ff097290 */ /* 0x000fe400097fe4ff */
[----:B------:R-:W-:-:S02]  /*0310*/  UIADD3.X UR7, UPT, UPT, URZ, UR5, URZ, UP1, !UPT ;  /* 0x00000005ff077290 */ /* 0x000fc40008ffe4ff */
[----:B------:R-:W-:-:S05]  /*0320*/  UIADD3.X UR5, UPT, UPT, URZ, UR5, URZ, UP0, !UPT ;  /* 0x00000005ff057290 */ /* 0x000fca00087fe4ff */
[----:B------:R3:W-:Y:S02]  /*0330*/  UTMACCTL.PF [UR8] ;  /* 0x00000000080079b9 */ /* 0x0007e40008040000 */
[----:B------:R3:W-:Y:S02]  /*0340*/  UTMACCTL.PF [UR6] ;  /* 0x00000000060079b9 */ /* 0x0007e40008040000 */
[----:B------:R3:W-:Y:S02]  /*0350*/  UTMACCTL.PF [UR4] ;  /* 0x00000000040079b9 */ /* 0x0007e40008040000 */
[----:B---3--:R-:W-:Y:S01]  /*0360*/  NOP ;  /* 0x0000000000007918 */ /* 0x008fe20000000000 */
.L_x_5:
[----:B------:R-:W-:Y:S05]  /*0370*/  BSYNC.RECONVERGENT B0 ;  /* 0x0000000000007941 */ /* 0x000fea0003800200 */
.L_x_4:
[----:B------:R-:W-:Y:S04]  /*0380*/  BSSY.RECONVERGENT B0, `(.L_x_6) ;  /* 0x000000a000007945 */ /* 0x000fe80003800200 */
[----:B------:R-:W-:Y:S05]  /*0390*/  @P0 BRA `(.L_x_7) ;  /* 0x0000000000200947 */ /* 0x000fea0003800000 */
[----:B------:R-:W3:Y:S02]  /*03a0*/  LDCU.64 UR4, c[0x0][0x348] ;  /* 0x00006900ff0477ac */ /* 0x000ee40008000a00 */
[----:B---3--:R-:W-:Y:S02]  /*03b0*/  UIADD3 UR6, UP1, UPT, UR4, 0x780, URZ ;  /* 0x0000078004067890 */ /* 0x008fe4000ff3e0ff */
[----:B------:R-:W-:Y:S02]  /*03c0*/  UIADD3 UR4, UP0, UPT, UR4, 0x880, URZ ;  /* 0x0000088004047890 */ /* 0x000fe4000ff1e0ff */
[----:B------:R-:W-:Y:S02]  /*03d0*/  UIADD3.X UR7, UPT, UPT, URZ, UR5, URZ, UP1, !UPT ;  /* 0x00000005ff077290 */ /* 0x000fe40008ffe4ff */
[----:B------:R-:W-:-:S07]  /*03e0*/  UIADD3.X UR5, UPT, UPT, URZ, UR5, URZ, UP0, !UPT ;  /* 0x00000005ff057290 */ /* 0x000fce00087fe4ff */
[----:B------:R3:W-:Y:S02]  /*03f0*/  UTMACCTL.PF [UR6] ;  /* 0x00000000060079b9 */ /* 0x0007e40008040000 */
[----:B------:R3:W-:Y:S02]  /*0400*/  UTMACCTL.PF [UR4] ;  /* 0x00000000040079b9 */ /* 0x0007e40008040000 */
[----:B---3--:R-:W-:Y:S01]  /*0410*/  NOP ;  /* 0x0000000000007918 */ /* 0x008fe20000000000 */
.L_x_7:
[----:B------:R-:W-:Y:S05]  /*0420*/  BSYNC.RECONVERGENT B0 ;  /* 0x0000000000007941 */ /* 0x000fea0003800200 */
.L_x_6:
[----:B------:R-:W3:Y:S01]  /*0430*/  LDCU.64 UR4, c[0x0][0xa88] ;  /* 0x00015100ff0477ac */ /* 0x000ee20008000a00 */
[----:B------:R-:W-:Y:S02]  /*0440*/  UISETP.EQ.U32.AND UP1, UPT, UR10, URZ, UPT ;  /* 0x000000ff0a00728c */ /* 0x000fe4000bf22070 */
[----:B------:R-:W-:Y:S02]  /*0450*/  UPLOP3.LUT UP4, UPT, UPT, UPT, UPT, 0x80, 0x8 ;  /* 0x000000000008789c */ /* 0x000fe40003f8f070 */
[----:B---3--:R-:W-:-:S04]  /*0460*/  UISETP.NE.U32.AND UP0, UPT, UR4, URZ, UPT ;  /* 0x000000ff0400728c */ /* 0x008fc8000bf05070 */
[----:B------:R-:W-:-:S04]  /*0470*/  UISETP.NE.AND.EX UP2, UPT, UR5, URZ, UPT, UP0 ;  /* 0x000000ff0500728c */ /* 0x000fc8000bf45300 */
[----:B------:R-:W-:-:S04]  /*0480*/  UISETP.EQ.OR.EX UP3, UPT, UR11, URZ, !UP2, UP1 ;  /* 0x000000ff0b00728c */ /* 0x000fc8000d762710 */
[----:B------:R-:W-:-:S06]  /*0490*/  UP2UR UR4, UPR, URZ, 0x8 ;  /* 0x00000008ff047883 */ /* 0x000fcc0008000000 */
[----:B------:R-:W-:Y:S01]  /*04a0*/  MOV R87, UR4 ;  /* 0x0000000400577c02 */ /* 0x000fe20008000f00 */
[----:B------:R-:W-:Y:S06]  /*04b0*/  BRA.U !UP3, `(.L_x_8) ;  /* 0x000000010b207547 */ /* 0x000fec000b800000 */
[----:B------:R-:W-:Y:S01]  /*04c0*/  UISETP.NE.U32.AND UP0, UPT, UR10, URZ, UPT ;  /* 0x000000ff0a00728c */ /* 0x000fe2000bf05070 */
[----:B-----5:R-:W-:Y:S01]  /*04d0*/  FSETP.NEU.AND P0, PT, R41, RZ, PT ;  /* 0x000000ff2900720b */ /* 0x020fe20003f0d000 */
[----:B------:R-:W-:Y:S02]  /*04e0*/  USEL UR4, URZ, 0xffffffff, UP2 ;  /* 0xffffffffff047887 */ /* 0x000fe40009000000 */
[----:B------:R-:W-:-:S10]  /*04f0*/  UISETP.NE.AND.EX UP1, UPT, UR11, URZ, UPT, UP0 ;  /* 0x000000ff0b00728c */ /* 0x000fd4000bf25300 */
[----:B------:R-:W-:Y:S01]  /*0500*/  VOTEU.ANY UP0, P0 ;  /* 0x0000000000ff7886 */ /* 0x000fe20000000100 */
[----:B------:R-:W-:-:S04]  /*0510*/  @!UP1 USEL UR4, URZ, 0xffffffff, UP0 ;  /* 0xffffffffff049887 */ /* 0x000fc80008000000 */
[----:B------:R-:W-:-:S04]  /*0520*/  ULOP3.LUT UR4, UR4, 0x1, URZ, 0xc0, !UPT ;  /* 0x0000000104047892 */ /* 0x000fc8000f8ec0ff */
[----:B------:R-:W-:-:S11]  /*0530*/  UISETP.NE.U32.AND UP4, UPT, UR4, 0x1, UPT ;  /* 0x000000010400788c */ /* 0x000fd6000bf85070 */
.L_x_8:
[----:B------:R-:W3:Y:S02]  /*0540*/  SHFL.IDX PT, R0, R80, RZ, 0x1f ;  /* 0x00001fff50007589 */ /* 0x000ee400000e0000 */
[----:B---3--:R-:W-:-:S13]  /*0550*/  ISETP.NE.AND P0, PT, R0, RZ, PT ;  /* 0x000000ff0000720c */ /* 0x008fda0003f05270 */
[----:B------:R-:W-:Y:S05]  /*0560*/  @P0 BRA `(.L_x_9) ;  /* 0x00000000003c0947 */ /* 0x000fea0003800000 */
[----:B------:R-:W-:Y:S01]  /*0570*/  UMOV UR4, 0x400 ;  /* 0x0000040000047882 */ /* 0x000fe20000000000 */
[----:B------:R-:W-:Y:S01]  /*0580*/  UMOV UR6, 0x1 ;  /* 0x0000000100067882 */ /* 0x000fe20000000000 */
[----:B------:R-:W-:Y:S02]  /*0590*/  ULEA UR4, UR54, UR4, 0x18 ;  /* 0x0000000436047291 */ /* 0x000fe4000f8ec0ff */
[----:B------:R-:W-:-:S04]  /*05a0*/  UIADD3 UR6, UPT, UPT, -UR6, 0x100000, URZ ;  /* 0x0010000006067890 */ /* 0x000fc8000fffe1ff */
[----:B------:R-:W-:Y:S02]  /*05b0*/  USHF.L.U32 UR7, UR6, 0xb, URZ ;  /* 0x0000000b06077899 */ /* 0x000fe400080006ff */
[----:B------:R-:W-:Y:S01]  /*05c0*/  USHF.L.U32 UR6, UR6, 0x1, URZ ;  /* 0x0000000106067899 */ /* 0x000fe200080006ff */
[----:B------:R-:W-:Y:S01]  /*05d0*/  ELECT P0, URZ, PT ;  /* 0x0000000000ff782f */ /* 0x000fe20003800000 */
[----:B------:R-:W3:Y:S10]  /*05e0*/  FENCE.VIEW.ASYNC.S ;  /* 0x00000000000073c6 */ /* 0x000ef40000000000 */
[----:B---3--:R3:W4:Y:S01]  /*05f0*/  SYNCS.EXCH.64 URZ, [UR4], UR6 ;  /* 0x0000000604ff75b2 */ /* 0x0087220008000100 */
[----:B------:R3:W1:Y:S01]  /*0600*/  SYNCS.EXCH.64 URZ, [UR4+0x18], UR6 ;  /* 0x0000180604ff75b2 */ /* 0x0006620008000100 */
[----:B------:R3:W1:Y:S01]  /*0610*/  SYNCS.EXCH.64 URZ, [UR4+0x8], UR6 ;  /* 0x0000080604ff75b2 */ /* 0x0006620008000100 */
[----:B------:R3:W1:Y:S01]  /*0620*/  SYNCS.EXCH.64 URZ, [UR4+0x20], UR6 ;  /* 0x0000200604ff75b2 */ /* 0x0006620008000100 */
[----:B------:R3:W1:Y:S01]  /*0630*/  SYNCS.EXCH.64 URZ, [UR4+0x10], UR6 ;  /* 0x0000100604ff75b2 */ /* 0x0006620008000100 */
[----:B------:R3:W1:Y:S01]  /*0640*/  SYNCS.EXCH.64 URZ, [UR4+0x28], UR6 ;  /* 0x0000280604ff75b2 */ /* 0x0006620008000100 */
[----:B------:R-:W-:Y:S01]  /*0650*/  NOP ;  /* 0x0000000000007918 */ /* 0x000fe20000000000 */
.L_x_9:
[----:B------:R-:W2:Y:S01]  /*0660*/  SHFL.IDX PT, R0, R80, RZ, 0x1f ;  /* 0x00001fff50007589 */ /* 0x000ea200000e0000 */
[----:B------:R-:W-:Y:S01]  /*0670*/  NOP ;  /* 0x0000000000007918 */ /* 0x000fe20000000000 */
[----:B--2---:R-:W-:-:S13]  /*0680*/  ISETP.NE.AND P0, PT, R0, 0x1, PT ;  /* 0x000000010000780c */ /* 0x004fda0003f05270 */
[----:B------:R-:W-:Y:S05]  /*0690*/  @P0 BRA `(.L_x_10) ;  /* 0x0000000000540947 */ /* 0x000fea0003800000 */
[----:B---3--:R-:W-:Y:S01]  /*06a0*/  UMOV UR4, 0x400 ;  /* 0x0000040000047882 */ /* 0x008fe20000000000 */
[----:B------:R-:W-:Y:S01]  /*06b0*/  UMOV UR8, 0x20 ;  /* 0x0000002000087882 */ /* 0x000fe20000000000 */
[----:B------:R-:W-:Y:S01]  /*06c0*/  UMOV UR6, 0x80 ;  /* 0x0000008000067882 */ /* 0x000fe20000000000 */
[----:B------:R-:W-:Y:S02]  /*06d0*/  ULEA UR4, UR54, UR4, 0x18 ;  /* 0x0000000436047291 */ /* 0x000fe4000f8ec0ff */
[----:B------:R-:W-:-:S04]  /*06e0*/  UIADD3 UR8, UPT, UPT, -UR8, 0x100000, URZ ;  /* 0x0010000008087890 */ /* 0x000fc8000fffe1ff */
[----:B------:R-:W-:Y:S02]  /*06f0*/  USHF.L.U32 UR9, UR8, 0xb, URZ ;  /* 0x0000000b08097899 */ /* 0x000fe400080006ff */
[----:B------:R-:W-:Y:S02]  /*0700*/  USHF.L.U32 UR8, UR8, 0x1, URZ ;  /* 0x0000000108087899 */ /* 0x000fe400080006ff */
[----:B------:R-:W-:-:S04]  /*0710*/  UIADD3 UR6, UPT, UPT, -UR6, 0x100000, URZ ;  /* 0x0010000006067890 */ /* 0x000fc8000fffe1ff */
[----:B------:R-:W-:Y:S02]  /*0720*/  USHF.L.U32 UR7, UR6, 0xb, URZ ;  /* 0x0000000b06077899 */ /* 0x000fe400080006ff */
[----:B------:R-:W-:Y:S01]  /*0730*/  USHF.L.U32 UR6, UR6, 0x1, URZ ;  /* 0x0000000106067899 */ /* 0x000fe200080006ff */
[----:B------:R-:W-:Y:S01]  /*0740*/  ELECT P0, URZ, PT ;  /* 0x0000000000ff782f */ /* 0x000fe20003800000 */
[----:B------:R-:W2:Y:S02]  /*0750*/  FENCE.VIEW.ASYNC.S ;  /* 0x00000000000073c6 */ /* 0x000ea40000000000 */
[----:B--2---:R2:W3:Y:S08]  /*0760*/  SYNCS.EXCH.64 URZ, [UR4+0x30], UR8 ;  /* 0x0000300804ff75b2 */ /* 0x0044f00008000100 */
[----:B------:R2:W1:Y:S01]  /*0770*/  SYNCS.EXCH.64 URZ, [UR4+0x50], UR6 ;  /* 0x0000500604ff75b2 */ /* 0x0004620008000100 */
[----:B------:R2:W1:Y:S01]  /*0780*/  SYNCS.EXCH.64 URZ, [UR4+0x38], UR8 ;  /* 0x0000380804ff75b2 */ /* 0x0004620008000100 */
[----:B------:R2:W1:Y:S01]  /*0790*/  SYNCS.EXCH.64 URZ, [UR4+0x58], UR6 ;  /* 0x0000580604ff75b2 */ /* 0x0004620008000100 */
[----:B------:R2:W1:Y:S01]  /*07a0*/  SYNCS.EXCH.64 URZ, [UR4+0x40], UR8 ;  /* 0x0000400804ff75b2 */ /* 0x0004620008000100 */
[----:B------:R2:W1:Y:S01]  /*07b0*/  SYNCS.EXCH.64 URZ, [UR4+0x60], UR6 ;  /* 0x0000600604ff75b2 */ /* 0x0004620008000100 */
[----:B------:R2:W1:Y:S01]  /*07c0*/  SYNCS.EXCH.64 URZ, [UR4+0x48], UR8 ;  /* 0x0000480804ff75b2 */ /* 0x0004620008000100 */
[----:B------:R2:W1:Y:S01]  /*07d0*/  SYNCS.EXCH.64 URZ, [UR4+0x68], UR6 ;  /* 0x0000680604ff75b2 */ /* 0x0004620008000100 */
[----:B------:R-:W-:Y:S01]  /*07e0*/  NOP ;  /* 0x0000000000007918 */ /* 0x000fe20000000000 */
.L_x_10:
[----:B------:R-:W4:Y:S01]  /*07f0*/  SHFL.IDX PT, R0, R80, RZ, 0x1f ;  /* 0x00001fff50007589 */ /* 0x000f2200000e0000 */
[----:B------:R-:W-:Y:S01]  /*0800*/  NOP ;  /* 0x0000000000007918 */ /* 0x000fe20000000000 */
[----:B----4-:R-:W-:-:S13]  /*0810*/  ISETP.NE.AND P0, PT, R0, 0x3, PT ;  /* 0x000000030000780c */ /* 0x010fda0003f05270 */
[----:B------:R-:W-:Y:S05]  /*0820*/  @P0 BRA `(.L_x_11) ;  /* 0x00000000002c0947 */ /* 0x000fea0003800000 */
[----:B--23--:R-:W-:Y:S01]  /*0830*/  UMOV UR6, 0x400 ;  /* 0x0000040000067882 */ /* 0x00cfe20000000000 */
[----:B------:R-:W-:Y:S01]  /*0840*/  UMOV UR4, 0x20 ;  /* 0x0000002000047882 */ /* 0x000fe20000000000 */
[----:B------:R-:W-:Y:S02]  /*0850*/  ULEA UR6, UR54, UR6, 0x18 ;  /* 0x0000000636067291 */ /* 0x000fe4000f8ec0ff */
[----:B------:R-:W-:-:S04]  /*0860*/  UIADD3 UR4, UPT, UPT, -UR4, 0x100000, URZ ;  /* 0x0010000004047890 */ /* 0x000fc8000fffe1ff */
[----:B------:R-:W-:Y:S02]  /*0870*/  USHF.L.U32 UR5, UR4, 0xb, URZ ;  /* 0x0000000b04057899 */ /* 0x000fe400080006ff */
[----:B------:R-:W-:Y:S01]  /*0880*/  USHF.L.U32 UR4, UR4, 0x1, URZ ;  /* 0x0000000104047899 */ /* 0x000fe200080006ff */
[----:B------:R-:W-:Y:S01]  /*0890*/  ELECT P0, URZ, PT ;  /* 0x0000000000ff782f */ /* 0x000fe20003800000 */
[----:B------:R-:W2:Y:S10]  /*08a0*/  FENCE.VIEW.ASYNC.S ;  /* 0x00000000000073c6 */ /* 0x000eb40000000000 */
[----:B--2---:R4:W2:Y:S01]  /*08b0*/  SYNCS.EXCH.64 URZ, [UR6+0x70], UR4 ;  /* 0x0000700406ff75b2 */ /* 0x0048a20008000100 */
[----:B------:R4:W3:Y:S02]  /*08c0*/  SYNCS.EXCH.64 URZ, [UR6+0x78], UR4 ;  /* 0x0000780406ff75b2 */ /* 0x0008e40008000100 */
[----:B----4-:R-:W-:Y:S01]  /*08d0*/  NOP ;  /* 0x0000000000007918 */ /* 0x010fe20000000000 */
.L_x_11:
[----:B------:R-:W4:Y:S01]  /*08e0*/  SHFL.IDX PT, R0, R80, RZ, 0x1f ;  /* 0x00001fff50007589 */ /* 0x000f2200000e0000 */
[----:B------:R-:W-:Y:S01]  /*08f0*/  NOP ;  /* 0x0000000000007918 */ /* 0x000fe20000000000 */
[----:B----4-:R-:W-:-:S13]  /*0900*/  ISETP.NE.AND P0, PT, R0, 0x4, PT ;  /* 0x000000040000780c */ /* 0x010fda0003f05270 */
[----:B------:R-:W-:Y:S05]  /*0910*/  @P0 BRA `(.L_x_12) ;  /* 0x0000000000480947 */ /* 0x000fea0003800000 */
[----:B--23--:R-:W-:Y:S01]  /*0920*/  UMOV UR4, 0x1e0 ;  /* 0x000001e000047882 */ /* 0x00cfe20000000000 */
[----:B------:R-:W-:Y:S01]  /*0930*/  UMOV UR6, 0x400 ;  /* 0x0000040000067882 */ /* 0x000fe20000000000 */
[----:B------:R-:W-:Y:S01]  /*0940*/  USEL UR4, UR4, 0x1a0, UP4 ;  /* 0x000001a004047887 */ /* 0x000fe2000a000000 */
        /* <DEDUP_REMOVED lines=10> */
[----:B--2---:R4:W2:Y:S08]  /*09f0*/  SYNCS.EXCH.64 URZ, [UR6+0x80], UR8 ;  /* 0x0000800806ff75b2 */ /* 0x0048b00008000100 */
[----:B------:R4:W3:Y:S01]  /*0a00*/  SYNCS.EXCH.64 URZ, [UR6+0x90], UR4 ;  /* 0x0000900406ff75b2 */ /* 0x0008e20008000100 */
[----:B------:R4:W1:Y:S01]  /*0a10*/  SYNCS.EXCH.64 URZ, [UR6+0x88], UR8 ;  /* 0x0000880806ff75b2 */ /* 0x0008620008000100 */
[----:B------:R4:W1:Y:S02]  /*0a20*/  SYNCS.EXCH.64 URZ, [UR6+0x98], UR4 ;  /* 0x0000980406ff75b2 */ /* 0x0008640008000100 */
[----:B----4-:R-:W-:Y:S01]  /*0a30*/  NOP ;  /* 0x0000000000007918 */ /* 0x010fe20000000000 */
.L_x_12:
[----:B------:R-:W4:Y:S01]  /*0a40*/  SHFL.IDX PT, R0, R80, RZ, 0x1f ;  /* 0x00001fff50007589 */ /* 0x000f2200000e0000 */
[----:B------:R-:W-:Y:S01]  /*0a50*/  NOP ;  /* 0x0000000000007918 */ /* 0x000fe20000000000 */
[----:B----4-:R-:W-:-:S13]  /*0a60*/  ISETP.NE.AND P0, PT, R0, 0x5, PT ;  /* 0x000000050000780c */ /* 0x010fda0003f05270 */
[----:B------:R-:W-:Y:S05]  /*0a70*/  @P0 BRA `(.L_x_13) ;  /* 0x00000000003c0947 */ /* 0x000fea0003800000 */
[----:B--23--:R-:W-:Y:S01]  /*0a80*/  UMOV UR4, 0x400 ;  /* 0x0000040000047882 */ /* 0x00cfe20000000000 */
        /* <DEDUP_REMOVED lines=12> */
[----:B------:R4:W3:Y:S02]  /*0b50*/  SYNCS.EXCH.64 URZ, [UR4+0xa8], UR8 ;  /* 0x0000a80804ff75b2 */ /* 0x0008e40008000100 */
[----:B----4-:R-:W-:Y:S01]  /*0b60*/  NOP ;  /* 0x0000000000007918 */ /* 0x010fe20000000000 */
.L_x_13:
[----:B------:R-:W4:Y:S01]  /*0b70*/  SHFL.IDX PT, R0, R80, RZ, 0x1f ;  /* 0x00001fff50007589 */ /* 0x000f2200000e0000 */
[----:B------:R-:W-:Y:S01]  /*0b80*/  ISETP.NE.OR P1, PT, RZ, UR18, !P2 ;  /* 0x00000012ff007c0c */ /* 0x000fe2000d725670 */
        /* <DEDUP_REMOVED lines=12> */
[----:B------:R4:W3:Y:S01]  /*0c50*/  SYNCS.EXCH.64 URZ, [UR4+0xc0], UR6 ;  /* 0x0000c00604ff75b2 */ /* 0x0008e20008000100 */
[----:B------:R4:W1:Y:S01]  /*0c60*/  SYNCS.EXCH.64 URZ, [UR4+0xb8], UR6 ;  /* 0x0000b80604ff75b2 */ /* 0x0008620008000100 */
[----:B------:R4:W1:Y:S02]  /*0c70*/  SYNCS.EXCH.64 URZ, [UR4+0xc8], UR6 ;  /* 0x0000c80604ff75b2 */ /* 0x0008640008000100 */
[----:B----4-:R-:W-:Y:S01]  /*0c80*/  NOP ;  /* 0x0000000000007918 */ /* 0x010fe20000000000 */
.L_x_14:
[----:B------:R-:W-:Y:S01]  /*0c90*/  VOTEU.ALL UP0, P1 ;  /* 0x0000000000ff7886 */ /* 0x000fe20000800000 */
[----:B--23--:R-:W-:Y:S01]  /*0ca0*/  UMOV UR4, 0x100 ;  /* 0x0000010000047882 */ /* 0x00cfe20000000000 */
[----:B------:R-:W2:Y:S01]  /*0cb0*/  LDCU UR7, c[0x0][0x36c] ;  /* 0x00006d80ff0777ac */ /* 0x000ea20008000800 */
[----:B------:R-:W-:Y:S01]  /*0cc0*/  NOP ;  /* 0x0000000000007918 */ /* 0x000fe20000000000 */
[----:B-1----:R-:W-:Y:S01]  /*0cd0*/  LOP3.LUT R3, R95, 0x1f, RZ, 0xc0, !PT ;  /* 0x0000001f5f037812 */ /* 0x002fe200078ec0ff */
[----:B------:R-:W-:Y:S01]  /*0ce0*/  @!UP0 UMOV UR6, 0x400 ;  /* 0x0000040000068882 */ /* 0x000fe20000000000 */
[----:B------:R-:W-:-:S04]  /*0cf0*/  @!UP0 UIADD3 UR4, UPT, UPT, -UR4, 0x100000, URZ ;  /* 0x0010000004048890 */ /* 0x000fc8000fffe1ff */
[----:B------:R-:W-:Y:S02]  /*0d00*/  @!UP0 USHF.L.U32 UR5, UR4, 0xb, URZ ;  /* 0x0000000b04058899 */ /* 0x000fe400080006ff */
[----:B------:R-:W-:Y:S02]  /*0d10*/  @!UP0 USHF.L.U32 UR4, UR4, 0x1, URZ ;  /* 0x0000000104048899 */ /* 0x000fe400080006ff */
[----:B------:R-:W-:Y:S01]  /*0d20*/  @!UP0 ULEA UR6, UR54, UR6, 0x18 ;  /* 0x0000000636068291 */ /* 0x000fe2000f8ec0ff */
[----:B------:R-:W-:Y:S01]  /*0d30*/  VOTEU.ALL UP0, P1 ;  /* 0x0000000000ff7886 */ /* 0x000fe20000800000 */
[----:B------:R-:W-:Y:S02]  /*0d40*/  UISETP.NE.AND UP5, UPT, UR18, URZ, UPT ;  /* 0x000000ff1200728c */ /* 0x000fe4000bfa5270 */
[----:B--2---:R-:W-:Y:S01]  /*0d50*/  UISETP.EQ.U32.AND UP6, UPT, UR7, 0x1, UPT ;  /* 0x000000010700788c */ /* 0x004fe2000bfc2070 */
[----:B------:R-:W1:Y:S07]  /*0d60*/  FENCE.VIEW.ASYNC.S ;  /* 0x00000000000073c6 */ /* 0x000e6e0000000000 */
[----:B-1----:R1:W2:Y:S01]  /*0d70*/  @!UP0 SYNCS.EXCH.64 URZ, [UR6+0xd0], UR4 ;  /* 0x0000d00406ff85b2 */ /* 0x0022a20008000100 */
[----:B------:R-:W-:Y:S05]  /*0d80*/  BRA.U !UP6, `(.L_x_15) ;  /* 0x000000010e087547 */ /* 0x000fea000b800000 */
[----:B--2---:R-:W-:Y:S01]  /*0d90*/  UCGABAR_ARV ;  /* 0x00000000000079c7 */ /* 0x004fe20008000000 */
[----:B------:R-:W-:Y:S05]  /*0da0*/  BRA `(.L_x_16) ;  /* 0x0000000000047947 */ /* 0x000fea0003800000 */
.L_x_15:
[----:B--2---:R-:W-:Y:S01]  /*0db0*/  NOP ;  /* 0x0000000000007918 */ /* 0x004fe20000000000 */
.L_x_16:
[----:B------:R-:W2:Y:S01]  /*0dc0*/  S2UR UR26, SR_CTAID.X ;  /* 0x00000000001a79c3 */ /* 0x000ea20000002500 */
[----:B------:R-:W-:-:S05]  /*0dd0*/  CS2R.32 R86, SR_CgaSize ;  /* 0x0000000000567805 */ /* 0x000fca0000008a00 */
[----:B------:R-:W-:-:S05]  /*0de0*/  IMAD R86, R86, -0xa0, RZ ;  /* 0xffffff6056567824 */ /* 0x000fca00078e02ff */
[----:B-1----:R-:W-:-:S14]  /*0df0*/  R2UR UR5, R86 ;  /* 0x00000000560572ca */ /* 0x002fdc00000e0000 */
[----:B------:R-:W1:Y:S01]  /*0e00*/  LDCU UR5, c[0x0][UR5+0x2b0] ;  /* 0x00005600050577ac */ /* 0x000e620008000800 */
[----:B------:R-:W-:-:S05]  /*0e10*/  CS2R.32 R86, SR_CgaSize ;  /* 0x0000000000567805 */ /* 0x000fca0000008a00 */
[----:B------:R-:W-:-:S05]  /*0e20*/  IMAD R86, R86, -0xa0, RZ ;  /* 0xffffff6056567824 */ /* 0x000fca00078e02ff */
[----:B------:R-:W-:-:S14]  /*0e30*/  R2UR UR4, R86 ;  /* 0x00000000560472ca */ /* 0x000fdc00000e0000 */
[----:B------:R-:W3:Y:S01]  /*0e40*/  LDCU UR4, c[0x0][UR4+0x2b4] ;  /* 0x00005680040477ac */ /* 0x000ee20008000800 */
[----:B------:R-:W4:Y:S01]  /*0e50*/  S2UR UR7, SR_CTAID.Y ;  /* 0x00000000000779c3 */ /* 0x000f220000002600 */
[----:B------:R-:W-:-:S05]  /*0e60*/  CS2R.32 R86, SR_CgaSize ;  /* 0x0000000000567805 */ /* 0x000fca0000008a00 */
[----:B------:R-:W-:-:S05]  /*0e70*/  IMAD R86, R86, -0xa0, RZ ;  /* 0xffffff6056567824 */ /* 0x000fca00078e02ff */
[----:B------:R-:W-:-:S14]  /*0e80*/  R2UR UR8, R86 ;  /* 0x00000000560872ca */ /* 0x000fdc00000e0000 */
[----:B------:R-:W3:Y:S01]  /*0e90*/  LDCU UR8, c[0x0][UR8+0x2a0] ;  /* 0x00005400080877ac */ /* 0x000ee20008000800 */
[----:B------:R-:W-:-:S05]  /*0ea0*/  CS2R.32 R86, SR_CgaSize ;  /* 0x0000000000567805 */ /* 0x000fca0000008a00 */
[----:B------:R-:W-:-:S05]  /*0eb0*/  IMAD R86, R86, -0xa0, RZ ;  /* 0xffffff6056567824 */ /* 0x000fca00078e02ff */
[----:B------:R-:W-:-:S14]  /*0ec0*/  R2UR UR9, R86 ;  /* 0x00000000560972ca */ /* 0x000fdc00000e0000 */
[----:B------:R-:W3:Y:S01]  /*0ed0*/  LDCU UR9, c[0x0][UR9+0x2a4] ;  /* 0x00005480090977ac */ /* 0x000ee20008000800 */
[----:B------:R-:W3:Y:S01]  /*0ee0*/  S2UR UR36, SR_CTAID.Z ;  /* 0x00000000002479c3 */ /* 0x000ee20000002700 */
[----:B------:R-:W3:Y:S01]  /*0ef0*/  LDCU UR19, c[0x0][0xd24] ;  /* 0x0001a480ff1377ac */ /* 0x000ee20008000800 */
[----:B------:R-:W3:Y:S01]  /*0f00*/  LDCU UR45, c[0x0][0xd24] ;  /* 0x0001a480ff2d77ac */ /* 0x000ee20008000800 */
[----:B--2---:R-:W-:Y:S01]  /*0f10*/  I2FP.F32.U32 R2, UR26 ;  /* 0x0000001a00027c45 */ /* 0x004fe20008201000 */
[----:B------:R-:W2:Y:S04]  /*0f20*/  LDCU UR23, c[0x0][0xd30] ;  /* 0x0001a600ff1777ac */ /* 0x000ea80008000800 */
[----:B-1----:R-:W-:Y:S01]  /*0f30*/  FMUL R2, R2, UR5 ;  /* 0x0000000502027c20 */ /* 0x002fe20008400000 */
[----:B------:R-:W-:Y:S01]  /*0f40*/  ULOP3.LUT UR47, UR26, 0x1, URZ, 0xc0, !UPT ;  /* 0x000000011a2f7892 */ /* 0x000fe2000f8ec0ff */
[----:B----4-:R-:W-:Y:S01]  /*0f50*/  I2FP.F32.U32 R0, UR7 ;  /* 0x0000000700007c45 */ /* 0x010fe20008201000 */
[----:B------:R-:W-:-:S03]  /*0f60*/  UMOV UR27, UR7 ;  /* 0x00000007001b7c82 */ /* 0x000fc60008000000 */
[----:B------:R-:W1:Y:S01]  /*0f70*/  F2I.U32.TRUNC.NTZ R2, R2 ;  /* 0x0000000200027305 */ /* 0x000e62000020f000 */
[----:B---3--:R-:W-:Y:S01]  /*0f80*/  UISETP.GE.AND UP1, UPT, UR19, 0x1, UPT ;  /* 0x000000011300788c */ /* 0x008fe2000bf26270 */
[----:B------:R-:W-:-:S06]  /*0f90*/  FMUL R0, R0, UR4 ;  /* 0x0000000400007c20 */ /* 0x000fcc0008400000 */
[----:B------:R-:W3:Y:S01]  /*0fa0*/  F2I.U32.TRUNC.NTZ R0, R0 ;  /* 0x0000000000007305 */ /* 0x000ee2000020f000 */
[----:B-1----:R-:W-:Y:S02]  /*0fb0*/  R2UR UR4, R2 ;  /* 0x00000000020472ca */ /* 0x002fe400000e0000 */
[----:B------:R-:W-:Y:S02]  /*0fc0*/  PRMT R2, RZ, 0x7610, R2 ;  /* 0x00007610ff027816 */ /* 0x000fe40000000002 */
[----:B---3--:R-:W-:Y:S02]  /*0fd0*/  R2UR UR6, R0 ;  /* 0x00000000000672ca */ /* 0x008fe400000e0000 */
[----:B------:R-:W-:-:S07]  /*0fe0*/  PRMT R0, RZ, 0x7610, R0 ;  /* 0x00007610ff007816 */ /* 0x000fce0000000000 */
[----:B------:R-:W-:-:S04]  /*0ff0*/  UIADD3 UR5, UPT, UPT, -UR4, URZ, URZ ;  /* 0x000000ff04057290 */ /* 0x000fc8000fffe1ff */
[----:B------:R-:W-:Y:S02]  /*1000*/  UIMAD UR5, UR8, UR5, UR26 ;  /* 0x00000005080572a4 */ /* 0x000fe4000f8e021a */
[----:B------:R-:W-:-:S04]  /*1010*/  UIADD3 UR4, UPT, UPT, -UR6, URZ, URZ ;  /* 0x000000ff06047290 */ /* 0x000fc8000fffe1ff */
[----:B------:R-:W-:Y:S01]  /*1020*/  IMAD.U32 R86, RZ, RZ, UR5 ;  /* 0x00000005ff567e24 */ /* 0x000fe2000f8e00ff */
[----:B------:R-:W-:-:S06]  /*1030*/  UIMAD UR4, UR9, UR4, UR7 ;  /* 0x00000004090472a4 */ /* 0x000fcc000f8e0207 */
[----:B------:R-:W-:Y:S01]  /*1040*/  IMAD.U32 R85, RZ, RZ, UR4 ;  /* 0x00000004ff557e24 */ /* 0x000fe2000f8e00ff */
[----:B--2---:R-:W-:Y:S06]  /*1050*/  BRA.U UP5, `(.L_x_17) ;  /* 0x0000000105307547 */ /* 0x004fec000b800000 */
[----:B------:R-:W-:Y:S01]  /*1060*/  R2UR UR5, R85 ;  /* 0x00000000550572ca */ /* 0x000fe200000e0000 */
[----:B------:R-:W-:Y:S01]  /*1070*/  UMOV UR7, 0x3 ;  /* 0x0000000300077882 */ /* 0x000fe20000000000 */
[----:B------:R-:W-:-:S11]  /*1080*/  R2UR UR4, R86 ;  /* 0x00000000560472ca */ /* 0x000fd600000e0000 */
[----:B------:R-:W-:-:S04]  /*1090*/  UISETP.NE.AND UP0, UPT, UR5, URZ, UPT ;  /* 0x000000ff0500728c */ /* 0x000fc8000bf05270 */
[----:B------:R-:W-:Y:S02]  /*10a0*/  UISETP.LT.U32.OR UP0, UPT, UR4, 0x2, !UP0 ;  /* 0x000000020400788c */ /* 0x000fe4000c701470 */
[----:B------:R-:W-:Y:S02]  /*10b0*/  ULOP3.LUT UR4, UR4, 0xfffffffe, URZ, 0xc0, !UPT ;  /* 0xfffffffe04047892 */ /* 0x000fe4000f8ec0ff */
[----:B------:R-:W-:Y:S02]  /*10c0*/  USEL UR6, URZ, 0x1, !UP0 ;  /* 0x00000001ff067887 */ /* 0x000fe4000c000000 */
[----:B------:R-:W-:Y:S02]  /*10d0*/  USEL UR5, URZ, 0x2, !UP0 ;  /* 0x00000002ff057887 */ /* 0x000fe4000c000000 */
[----:B------:R-:W-:Y:S02]  /*10e0*/  USHF.L.U32 UR4, UR7, UR4, URZ ;  /* 0x0000000407047299 */ /* 0x000fe400080006ff */
[----:B------:R-:W-:-:S04]  /*10f0*/  UIADD3 UR5, UPT, UPT, UR6, UR5, URZ ;  /* 0x0000000506057290 */ /* 0x000fc8000fffe0ff */
[----:B------:R-:W-:Y:S02]  /*1100*/  IMAD.U32 R0, RZ, RZ, UR4 ;  /* 0x00000004ff007e24 */ /* 0x000fe4000f8e00ff */
[----:B------:R-:W-:Y:S02]  /*1110*/  IMAD.U32 R2, RZ, RZ, UR5 ;  /* 0x00000005ff027e24 */ /* 0x000fe4000f8e00ff */
.L_x_17:
[----:B------:R-:W-:Y:S05]  /*1120*/  BRA.U !UP1, `(.L_x_18) ;  /* 0x0000000109d07547 */ /* 0x000fea000b800000 */
[----:B------:R-:W1:Y:S01]  /*1130*/  LDCU.128 UR12, c[0x0][0xd10] ;  /* 0x0001a200ff0c77ac */ /* 0x000e620008000c00 */
[----:B------:R-:W2:Y:S01]  /*1140*/  LDCU UR6, c[0x0][0x370] ;  /* 0x00006e00ff0677ac */ /* 0x000ea20008000800 */
[----:B------:R-:W3:Y:S01]  /*1150*/  LDCU UR7, c[0x0][0x374] ;  /* 0x00006e80ff0777ac */ /* 0x000ee20008000800 */
[----:B------:R-:W4:Y:S01]  /*1160*/  LDCU UR21, c[0x0][0xd0c] ;  /* 0x0001a180ff1577ac */ /* 0x000f220008000800 */
[----:B------:R-:W4:Y:S01]  /*1170*/  LDCU UR22, c[0x0][0xd20] ;  /* 0x0001a400ff1677ac */ /* 0x000f220008000800 */
[----:B------:R-:W4:Y:S01]  /*1180*/  LDCU.64 UR8, c[0x0][0xd28] ;  /* 0x0001a500ff0877ac */ /* 0x000f220008000a00 */
[----:B-1----:R-:W-:Y:S02]  /*1190*/  UISETP.NE.AND UP3, UPT, UR14, 0x1, UPT ;  /* 0x000000010e00788c */ /* 0x002fe4000bf65270 */
[----:B---3--:R-:W-:Y:S02]  /*11a0*/  UIMAD.WIDE.U32 UR10, UR7, UR15, URZ ;  /* 0x0000000f070a72a5 */ /* 0x008fe4000f8e00ff */
[----:B--2---:R-:W-:-:S02]  /*11b0*/  UIMAD.WIDE.U32 UR16, UR6, UR12, URZ ;  /* 0x0000000c061072a5 */ /* 0x004fc4000f8e00ff */
[----:B----4-:R-:W-:Y:S02]  /*11c0*/  UISETP.NE.AND UP0, UPT, UR21, 0x1, UPT ;  /* 0x000000011500788c */ /* 0x010fe4000bf05270 */
[----:B------:R-:W-:Y:S01]  /*11d0*/  UIMAD.WIDE.U32 UR4, UR26, UR12, URZ ;  /* 0x0000000c1a0472a5 */ /* 0x000fe2000f8e00ff */
[----:B------:R-:W-:Y:S02]  /*11e0*/  UMOV UR10, UR11 ;  /* 0x0000000b000a7c82 */ /* 0x000fe40008000000 */
[----:B------:R-:W-:Y:S01]  /*11f0*/  UMOV UR16, UR17 ;  /* 0x0000001100107c82 */ /* 0x000fe20008000000 */
[----:B------:R-:W-:Y:S02]  /*1200*/  @UP3 USHF.R.U32.HI UR7, URZ, UR22, UR10 ;  /* 0x00000016ff073299 */ /* 0x000fe4000801160a */
[----:B------:R-:W-:Y:S02]  /*1210*/  UISETP.NE.AND UP1, UPT, UR19, 0x1, UPT ;  /* 0x000000011300788c */ /* 0x000fe4000bf25270 */
[----:B------:R-:W-:-:S02]  /*1220*/  USHF.R.U32.HI UR5, URZ, UR13, UR5 ;  /* 0x0000000dff057299 */ /* 0x000fc40008011605 */
[----:B------:R-:W-:Y:S02]  /*1230*/  @UP0 USHF.R.U32.HI UR6, URZ, UR13, UR16 ;  /* 0x0000000dff060299 */ /* 0x000fe40008011610 */
[----:B------:R-:W-:Y:S02]  /*1240*/  UIMAD.WIDE.U32 UR12, UR27, UR15, URZ ;  /* 0x0000000f1b0c72a5 */ /* 0x000fe4000f8e00ff */
[----:B------:R-:W-:Y:S02]  /*1250*/  UIMAD.WIDE.U32 UR10, UR7, UR8, URZ ;  /* 0x00000008070a72a5 */ /* 0x000fe4000f8e00ff */
[----:B------:R-:W-:Y:S02]  /*1260*/  UIMAD.WIDE.U32 UR16, UR6, UR8, URZ ;  /* 0x00000008061072a5 */ /* 0x000fe4000f8e00ff */
[----:B------:R-:W-:Y:S01]  /*1270*/  USEL UR5, UR26, UR5, !UP0 ;  /* 0x000000051a057287 */ /* 0x000fe2000c000000 */
[----:B------:R-:W-:Y:S02]  /*1280*/  UMOV UR4, UR13 ;  /* 0x0000000d00047c82 */ /* 0x000fe40008000000 */
[----:B------:R-:W-:Y:S01]  /*1290*/  UMOV UR10, UR11 ;  /* 0x0000000b000a7c82 */ /* 0x000fe20008000000 */
[----:B------:R-:W-:-:S02]  /*12a0*/  USHF.R.U32.HI UR4, URZ, UR22, UR4 ;  /* 0x00000016ff047299 */ /* 0x000fc40008011604 */
[----:B------:R-:W-:Y:S01]  /*12b0*/  @UP1 USHF.R.U32.HI UR7, URZ, UR9, UR10 ;  /* 0x00000009ff071299 */ /* 0x000fe2000801160a */
[----:B------:R-:W-:Y:S01]  /*12c0*/  UMOV UR16, UR17 ;  /* 0x0000001100107c82 */ /* 0x000fe20008000000 */
[----:B------:R-:W-:Y:S02]  /*12d0*/  USEL UR4, UR27, UR4, !UP3 ;  /* 0x000000041b047287 */ /* 0x000fe4000d800000 */
[----:B------:R-:W-:Y:S02]  /*12e0*/  @UP1 USHF.R.U32.HI UR6, URZ, UR9, UR16 ;  /* 0x00000009ff061299 */ /* 0x000fe40008011610 */
[----:B------:R-:W-:Y:S02]  /*12f0*/  UIMAD UR7, UR7, UR19, URZ ;  /* 0x00000013070772a4 */ /* 0x000fe4000f8e02ff */
[----:B------:R-:W-:Y:S02]  /*1300*/  UIMAD UR12, UR6, UR19, URZ ;  /* 0x00000013060c72a4 */ /* 0x000fe4000f8e02ff */
[----:B------:R-:W-:-:S02]  /*1310*/  UISETP.GE.AND UP0, UPT, UR4, UR7, UPT ;  /* 0x000000070400728c */ /* 0x000fc4000bf06270 */
[----:B------:R-:W-:Y:S02]  /*1320*/  UIMAD.WIDE.U32 UR10, UR4, UR8, URZ ;  /* 0x00000008040a72a5 */ /* 0x000fe4000f8e00ff */
[----:B------:R-:W-:Y:S02]  /*1330*/  UISETP.GE.OR UP0, UPT, UR5, UR12, UP0 ;  /* 0x0000000c0500728c */ /* 0x000fe40008706670 */
[----:B------:R-:W-:Y:S02]  /*1340*/  UIMAD.WIDE.U32 UR12, UR5, UR8, URZ ;  /* 0x00000008050c72a5 */ /* 0x000fe4000f8e00ff */
[----:B------:R-:W-:Y:S01]  /*1350*/  UIADD3 UR10, UPT, UPT, -UR4, URZ, URZ ;  /* 0x000000ff040a7290 */ /* 0x000fe2000fffe1ff */
[----:B------:R-:W-:Y:S01]  /*1360*/  UMOV UR8, UR11 ;  /* 0x0000000b00087c82 */ /* 0x000fe20008000000 */
[----:B------:R-:W-:Y:S02]  /*1370*/  UIADD3 UR11, UPT, UPT, -UR5, URZ, URZ ;  /* 0x000000ff050b7290 */ /* 0x000fe4000fffe1ff */
[----:B------:R-:W-:-:S03]  /*1380*/  USHF.R.U32.HI UR8, URZ, UR9, UR8 ;  /* 0x00000009ff087299 */ /* 0x000fc60008011608 */
[----:B------:R-:W-:Y:S01]  /*1390*/  @!UP0 UMOV UR7, UR13 ;  /* 0x0000000d00078c82 */ /* 0x000fe20008000000 */
[----:B------:R-:W-:Y:S02]  /*13a0*/  UIMAD UR27, UR14, UR10, UR27 ;  /* 0x0000000a0e1b72a4 */ /* 0x000fe4000f8e021b */
[----:B------:R-:W-:Y:S02]  /*13b0*/  USEL UR8, UR4, UR8, !UP1 ;  /* 0x0000000804087287 */ /* 0x000fe4000c800000 */
[----:B------:R-:W-:Y:S02]  /*13c0*/  @!UP0 USHF.R.U32.HI UR7, URZ, UR9, UR7 ;  /* 0x00000009ff078299 */ /* 0x000fe40008011607 */
[----:B------:R-:W-:Y:S02]  /*13d0*/  UIADD3 UR9, UPT, UPT, -UR8, URZ, URZ ;  /* 0x000000ff08097290 */ /* 0x000fe4000fffe1ff */
[----:B------:R-:W-:Y:S02]  /*13e0*/  @!UP0 USEL UR7, UR5, UR7, !UP1 ;  /* 0x0000000705078287 */ /* 0x000fe4000c800000 */
[----:B------:R-:W-:-:S02]  /*13f0*/  UIMAD UR9, UR19, UR9, UR4 ;  /* 0x00000009130972a4 */ /* 0x000fc4000f8e0204 */
[----:B------:R-:W-:Y:S02]  /*1400*/  @!UP0 UIADD3 UR8, UPT, UPT, UR8, -UR7, URZ ;  /* 0x8000000708088290 */ /* 0x000fe4000fffe0ff */
[----:B------:R-:W-:Y:S02]  /*1410*/  @!UP0 UIMAD UR6, UR9, UR6, UR7 ;  /* 0x00000006090682a4 */ /* 0x000fe4000f8e0207 */
[----:B------:R-:W-:Y:S02]  /*1420*/  @!UP0 UIMAD UR4, UR8, UR19, UR5 ;  /* 0x00000013080482a4 */ /* 0x000fe4000f8e0205 */
[----:B------:R-:W-:Y:S02]  /*1430*/  UIMAD UR26, UR21, UR11, UR26 ;  /* 0x0000000b151a72a4 */ /* 0x000fe4000f8e021a */
[----:B------:R-:W-:Y:S01]  /*1440*/  UIMAD UR27, UR4, UR14, UR27 ;  /* 0x0000000e041b72a4 */ /* 0x000fe2000f8e021b */
[----:B------:R-:W-:Y:S02]  /*1450*/  @!UP0 UMOV UR5, UR6 ;  /* 0x0000000600058c82 */ /* 0x000fe40008000000 */
[----:B------:R-:W-:-:S12]  /*1460*/  UIMAD UR26, UR5, UR21, UR26 ;  /* 0x00000015051a72a4 */ /* 0x000fd8000f8e021a */
.L_x_18:
[----:B------:R-:W-:Y:S02]  /*1470*/  UISETP.NE.AND UP1, UPT, UR23, 0x1, UPT ;  /* 0x000000011700788c */ /* 0x000fe4000bf25270 */
[----:B------:R-:W-:-:S07]  /*1480*/  UISETP.NE.AND UP0, UPT, UR18, 0x2, UPT ;  /* 0x000000021200788c */ /* 0x000fce000bf05270 */
[----:B------:R-:W-:Y:S05]  /*1490*/  BRA.U UP1, `(.L_x_19) ;  /* 0x0000000101407547 */ /* 0x000fea000b800000 */
[----:B------:R-:W1:Y:S01]  /*14a0*/  LDCU.128 UR8, c[0x0][0xd10] ;  /* 0x0001a200ff0877ac */ /* 0x000e620008000c00 */
[----:B------:R-:W2:Y:S01]  /*14b0*/  LDCU UR12, c[0x0][0xd0c] ;  /* 0x0001a180ff0c77ac */ /* 0x000ea20008000800 */
[----:B------:R-:W3:Y:S01]  /*14c0*/  LDCU UR13, c[0x0][0xd20] ;  /* 0x0001a400ff0d77ac */ /* 0x000ee20008000800 */
[----:B-1----:R-:W-:Y:S02]  /*14d0*/  UIMAD.WIDE.U32 UR4, UR26, UR8, URZ ;  /* 0x000000081a0472a5 */ /* 0x002fe4000f8e00ff */
[----:B------:R-:W-:Y:S02]  /*14e0*/  UIMAD.WIDE.U32 UR6, UR27, UR11, URZ ;  /* 0x0000000b1b0672a5 */ /* 0x000fe4000f8e00ff */
[----:B--2---:R-:W-:Y:S02]  /*14f0*/  UISETP.NE.AND UP1, UPT, UR12, 0x1, UPT ;  /* 0x000000010c00788c */ /* 0x004fe4000bf25270 */
[----:B------:R-:W-:-:S03]  /*1500*/  USHF.R.U32.HI UR5, URZ, UR9, UR5 ;  /* 0x00000009ff057299 */ /* 0x000fc60008011605 */
[----:B------:R-:W-:Y:S01]  /*1510*/  UMOV UR4, UR7 ;  /* 0x0000000700047c82 */ /* 0x000fe20008000000 */
[----:B------:R-:W-:Y:S02]  /*1520*/  USEL UR5, UR26, UR5, !UP1 ;  /* 0x000000051a057287 */ /* 0x000fe4000c800000 */
[----:B------:R-:W-:Y:S02]  /*1530*/  UISETP.NE.AND UP1, UPT, UR10, 0x1, UPT ;  /* 0x000000010a00788c */ /* 0x000fe4000bf25270 */
[----:B---3--:R-:W-:-:S04]  /*1540*/  USHF.R.U32.HI UR4, URZ, UR13, UR4 ;  /* 0x0000000dff047299 */ /* 0x008fc80008011604 */
[----:B------:R-:W-:-:S04]  /*1550*/  USEL UR4, UR27, UR4, !UP1 ;  /* 0x000000041b047287 */ /* 0x000fc8000c800000 */
[----:B------:R-:W-:Y:S02]  /*1560*/  UIADD3 UR6, UPT, UPT, UR5, -UR4, URZ ;  /* 0x8000000405067290 */ /* 0x000fe4000fffe0ff */
[----:B------:R-:W-:Y:S02]  /*1570*/  UIADD3 UR4, UPT, UPT, -UR5, UR4, URZ ;  /* 0x0000000405047290 */ /* 0x000fe4000fffe1ff */
[----:B------:R-:W-:Y:S02]  /*1580*/  UIMAD UR27, UR6, UR10, UR27 ;  /* 0x0000000a061b72a4 */ /* 0x000fe4000f8e021b */
[----:B------:R-:W-:-:S12]  /*1590*/  UIMAD UR26, UR4, UR12, UR26 ;  /* 0x0000000c041a72a4 */ /* 0x000fd8000f8e021a */
.L_x_19:
[----:B------:R-:W-:Y:S05]  /*15a0*/  BRA.U !UP6, `(.L_x_20) ;  /* 0x000000010e0c7547 */ /* 0x000fea000b800000 */
[----:B------:R-:W-:Y:S01]  /*15b0*/  UCGABAR_WAIT ;  /* 0x0000000000007dc7 */ /* 0x000fe20008000000 */
[----:B------:R-:W-:Y:S01]  /*15c0*/  CCTL.IVALL ;  /* 0x00000000ff00798f */ /* 0x000fe20002000000 */
[----:B------:R-:W-:Y:S05]  /*15d0*/  BRA `(.L_x_21) ;  /* 0x0000000000047947 */ /* 0x000fea0003800000 */
.L_x_20:
[----:B------:R-:W-:Y:S06]  /*15e0*/  BAR.SYNC.DEFER_BLOCKING 0x0 ;  /* 0x0000000000007b1d */ /* 0x000fec0000010000 */
.L_x_21:
[----:B------:R-:W1:Y:S02]  /*15f0*/  LDCU UR5, c[0x0][0x38c] ;  /* 0x00007180ff0577ac */ /* 0x000e640008000800 */
[----:B-1----:R-:W-:-:S04]  /*1600*/  UIADD3 UR5, UPT, UPT, UR5, 0x7f, URZ ;  /* 0x0000007f05057890 */ /* 0x002fc8000fffe0ff */
[----:B------:R-:W-:-:S04]  /*1610*/  USHF.R.S32.HI UR4, URZ, 0x1f, UR5 ;  /* 0x0000001fff047899 */ /* 0x000fc80008011405 */
[----:B------:R-:W-:-:S04]  /*1620*/  ULEA.HI UR4, UR4, UR5, URZ, 0x7 ;  /* 0x0000000504047291 */ /* 0x000fc8000f8f38ff */
[----:B------:R-:W-:Y:S01]  /*1630*/  USHF.R.S32.HI UR46, URZ, 0x7, UR4 ;  /* 0x00000007ff2e7899 */ /* 0x000fe20008011404 */
[----:B------:R-:W-:Y:S11]  /*1640*/  BRA.U UP0, `(.L_x_22) ;  /* 0x0000000d00bc7547 */ /* 0x000ff6000b800000 */
[----:B------:R-:W1:Y:S01]  /*1650*/  S2UR UR50, SR_CgaCtaId ;  /* 0x00000000003279c3 */ /* 0x000e620000008800 */
[----:B------:R-:W-:Y:S01]  /*1660*/  UISETP.NE.OR UP1, UPT, UR20, URZ, !UPT ;  /* 0x000000ff1400728c */ /* 0x000fe2000ff25670 */
[----:B------:R-:W-:Y:S01]  /*1670*/  PLOP3.LUT P1, PT, PT, PT, UP4, 0x80, 0x8 ;  /* 0x000000000008781c */ /* 0x000fe20003f2f048 */
[----:B------:R-:W-:Y:S01]  /*1680*/  UISETP.LT.AND UP0, UPT, UR46, 0x1, UPT ;  /* 0x000000012e00788c */ /* 0x000fe2000bf01270 */
[----:B------:R-:W-:Y:S01]  /*1690*/  IMAD.MOV.U32 R12, RZ, RZ, 0x1 ;  /* 0x00000001ff0c7424 */ /* 0x000fe200078e00ff */
[----:B------:R-:W-:Y:S02]  /*16a0*/  CS2R R10, SRZ ;  /* 0x00000000000a7805 */ /* 0x000fe4000001ff00 */
[----:B------:R-:W-:Y:S01]  /*16b0*/  PLOP3.LUT P1, PT, P1, PT, PT, 0x8, 0x80 ;  /* 0x000000000080781c */ /* 0x000fe20000f2e170 */
[----:B------:R-:W-:Y:S01]  /*16c0*/  IMAD.MOV.U32 R9, RZ, RZ, RZ ;  /* 0x000000ffff097224 */ /* 0x000fe200078e00ff */
[----:B------:R-:W-:Y:S01]  /*16d0*/  PLOP3.LUT P2, PT, P2, PT, UP1, 0xae, 0xea ;  /* 0x0000000000ea781c */ /* 0x000fe2000174f51e */
[----:B------:R-:W-:Y:S01]  /*16e0*/  IMAD.MOV.U32 R8, RZ, RZ, 0x1 ;  /* 0x00000001ff087424 */ /* 0x000fe200078e00ff */
[----:B------:R-:W2:Y:S01]  /*16f0*/  LDCU UR43, c[0x0][0x370] ;  /* 0x00006e00ff2b77ac */ /* 0x000ea20008000800 */
[----:B------:R-:W-:-:S02]  /*1700*/  USEL UR21, UR46, 0x1, !UP0 ;  /* 0x000000012e157887 */ /* 0x000fc4000c000000 */
[----:B------:R-:W-:Y:S01]  /*1710*/  USHF.L.U32 UR44, UR47, 0x7, URZ ;  /* 0x000000072f2c7899 */ /* 0x000fe200080006ff */
[----:B------:R-:W3:Y:S01]  /*1720*/  LDCU.64 UR48, c[0x0][0x348] ;  /* 0x00006900ff3077ac */ /* 0x000ee20008000a00 */
[----:B------:R-:W4:Y:S01]  /*1730*/  LDCU UR42, c[0x0][0x374] ;  /* 0x00006e80ff2a77ac */ /* 0x000f220008000800 */
[----:B------:R-:W-:Y:S02]  /*1740*/  UISETP.GE.AND UP4, UPT, UR45, 0x1, UPT ;  /* 0x000000012d00788c */ /* 0x000fe4000bf86270 */
[----:B------:R-:W-:Y:S01]  /*1750*/  UISETP.NE.AND UP3, UPT, UR45, 0x1, UPT ;  /* 0x000000012d00788c */ /* 0x000fe2000bf65270 */
[----:B------:R-:W-:Y:S01]  /*1760*/  UMOV UR14, URZ ;  /* 0x000000ff000e7c82 */ /* 0x000fe20008000000 */
[----:B------:R-:W-:-:S09]  /*1770*/  UMOV UR46, 0x400 ;  /* 0x00000400002e7882 */ /* 0x000fd20000000000 */
.L_x_32:
[----:B------:R-:W-:-:S03]  /*1780*/  UISETP.NE.AND UP0, UPT, UR54, URZ, UPT ;  /* 0x000000ff3600728c */ /* 0x000fc6000bf05270 */
[----:B-1----:R-:W-:Y:S02]  /*1790*/  UMOV UR54, UR50 ;  /* 0x0000003200367c82 */ /* 0x002fe40008000000 */
[----:B------:R-:W-:-:S04]  /*17a0*/  ULEA UR6, UR54, UR46, 0x18 ;  /* 0x0000002e36067291 */ /* 0x000fc8000f8ec0ff */
[----:B------:R-:W-:Y:S08]  /*17b0*/  BRA.U UP0, `(.L_x_23) ;  /* 0x0000000100347547 */ /* 0x000ff0000b800000 */
[----:B------:R-:W1:Y:S01]  /*17c0*/  S2R R0, SR_CgaCtaId ;  /* 0x0000000000007919 */ /* 0x000e620000008800 */
[----:B------:R-:W-:Y:S02]  /*17d0*/  MOV R3, 0x400 ;  /* 0x0000040000037802 */ /* 0x000fe40000000f00 */
[----:B------:R-:W-:Y:S02]  /*17e0*/  SHF.L.U32 R2, R8, 0x1f, RZ ;  /* 0x0000001f08027819 */ /* 0x000fe400000006ff */
[----:B-1----:R-:W-:-:S05]  /*17f0*/  LEA R0, R0, R3, 0x18 ;  /* 0x0000000300007211 */ /* 0x002fca00078ec0ff */
[----:B------:R-:W-:-:S04]  /*1800*/  IMAD R3, R9, 0x8, R0 ;  /* 0x0000000809037824 */ /* 0x000fc800078e0200 */
[----:B------:R-:W1:Y:S02]  /*1810*/  SYNCS.PHASECHK.TRANS64.TRYWAIT P0, [R3+URZ+0xc0], R2 ;  /* 0x0000c002030075a7 */ /* 0x000e6400080011ff */
[----:B-1----:R-:W-:Y:S05]  /*1820*/  @!P0 BRA `(.L_x_24) ;  /* 0x000000cc00748947 */ /* 0x002fea0003800000 */
.L_x_169:
[----:B------:R-:W-:Y:S01]  /*1830*/  VIADD R9, R9, 0x1 ;  /* 0x0000000109097836 */ /* 0x000fe20000000000 */
[----:B------:R1:W-:Y:S04]  /*1840*/  SYNCS.ARRIVE.TRANS64.A1T0 RZ, [R3+URZ+0xb0], RZ ;  /* 0x0000b0ff03ff79a7 */ /* 0x0003e800081000ff */
[----:B------:R-:W-:-:S04]  /*1850*/  ISETP.NE.AND P0, PT, R9, 0x2, PT ;  /* 0x000000020900780c */ /* 0x000fc80003f05270 */
[----:B------:R-:W-:Y:S02]  /*1860*/  SEL R9, R9, RZ, P0 ;  /* 0x000000ff09097207 */ /* 0x000fe40000000000 */
[----:B-1----:R-:W-:-:S04]  /*1870*/  SEL R3, RZ, 0x1, P0 ;  /* 0x00000001ff037807 */ /* 0x002fc80000000000 */
[----:B------:R-:W-:-:S07]  /*1880*/  LOP3.LUT R8, R8, R3, RZ, 0x3c, !PT ;  /* 0x0000000308087212 */ /* 0x000fce00078e3cff */
.L_x_23:
[----:B------:R-:W1:Y:S01]  /*1890*/  LDCU UR5, c[0x0][0x38c] ;  /* 0x00007180ff0577ac */ /* 0x000e620008000800 */
[----:B------:R-:W-:Y:S01]  /*18a0*/  SHF.L.U32 R0, R12, 0x1f, RZ ;  /* 0x0000001f0c007819 */ /* 0x000fe200000006ff */
[----:B------:R-:W-:-:S09]  /*18b0*/  ULEA UR4, UR14, UR6, 0x3 ;  /* 0x000000060e047291 */ /* 0x000fd2000f8e18ff */
[----:B------:R2:W2:Y:S01]  /*18c0*/  SYNCS.PHASECHK.TRANS64.TRYWAIT P0, [UR4+0x18], R0 ;  /* 0x00001800ff0075a7 */ /* 0x0004a20008001104 */
[----:B------:R-:W-:Y:S02]  /*18d0*/  ULEA.HI UR4, UR26, UR26, URZ, 0x1 ;  /* 0x0000001a1a047291 */ /* 0x000fe4000f8f08ff */
[----:B-1----:R-:W-:-:S09]  /*18e0*/  UISETP.GE.AND UP0, UPT, UR5, 0x1, UPT ;  /* 0x000000010500788c */ /* 0x002fd2000bf06270 */
[----:B------:R-:W-:Y:S05]  /*18f0*/  BRA.U !UP0, `(.L_x_25) ;  /* 0x0000000108e07547 */ /* 0x000fea000b800000 */
[----:B------:R-:W-:Y:S01]  /*1900*/  USHF.R.S32.HI UR4, URZ, 0x1, UR4 ;  /* 0x00000001ff047899 */ /* 0x000fe20008011404 */
[----:B------:R-:W-:Y:S01]  /*1910*/  @!P2 MOV R2, 0x19000 ;  /* 0x000190000002a802 */ /* 0x000fe20000000f00 */
[----:B---3--:R-:W-:Y:S02]  /*1920*/  UIADD3 UR38, UP2, UPT, UR48, 0x80, URZ ;  /* 0x0000008030267890 */ /* 0x008fe4000ff5e0ff */
[----:B------:R-:W-:Y:S02]  /*1930*/  UIADD3 UR22, UP1, UPT, UR48, 0x280, URZ ;  /* 0x0000028030167890 */ /* 0x000fe4000ff3e0ff */
[----:B------:R-:W-:Y:S02]  /*1940*/  UIADD3 UR30, UP0, UPT, UR48, 0x180, URZ ;  /* 0x00000180301e7890 */ /* 0x000fe4000ff1e0ff */
[----:B------:R-:W-:Y:S02]  /*1950*/  ULEA UR11, UR4, UR47, 0x1 ;  /* 0x0000002f040b7291 */ /* 0x000fe4000f8e08ff */
[----:B------:R-:W-:-:S02]  /*1960*/  ULEA UR35, UR4, UR44, 0x8 ;  /* 0x0000002c04237291 */ /* 0x000fc4000f8e40ff */
[----:B------:R-:W-:Y:S02]  /*1970*/  ULEA UR27, UR27, UR44, 0x8 ;  /* 0x0000002c1b1b7291 */ /* 0x000fe4000f8e40ff */
[----:B------:R-:W-:Y:S02]  /*1980*/  UIADD3.X UR39, UPT, UPT, URZ, UR49, URZ, UP2, !UPT ;  /* 0x00000031ff277290 */ /* 0x000fe400097fe4ff */
[----:B------:R-:W-:Y:S02]  /*1990*/  UIADD3.X UR23, UPT, UPT, URZ, UR49, URZ, UP1, !UPT ;  /* 0x00000031ff177290 */ /* 0x000fe40008ffe4ff */
[----:B------:R-:W-:Y:S01]  /*19a0*/  UIADD3.X UR31, UPT, UPT, URZ, UR49, URZ, UP0, !UPT ;  /* 0x00000031ff1f7290 */ /* 0x000fe200087fe4ff */
[----:B------:R-:W-:Y:S01]  /*19b0*/  UMOV UR4, UR14 ;  /* 0x0000000e00047c82 */ /* 0x000fe20008000000 */
[----:B------:R-:W-:Y:S01]  /*19c0*/  UMOV UR12, URZ ;  /* 0x000000ff000c7c82 */ /* 0x000fe20008000000 */
[----:B------:R-:W-:-:S09]  /*19d0*/  UMOV UR10, URZ ;  /* 0x000000ff000a7c82 */ /* 0x000fd20008000000 */
.L_x_28:
[----:B------:R-:W-:Y:S01]  /*19e0*/  ULEA UR9, UR4, UR6, 0x3 ;  /* 0x0000000604097291 */ /* 0x000fe2000f8e18ff */
[----:B-12---:R-:W-:Y:S11]  /*19f0*/  @P0 BRA `(.L_x_26) ;  /* 0x00000000000c0947 */ /* 0x006ff60003800000 */
[----:B------:R-:W-:-:S04]  /*1a00*/  SHF.L.U32 R3, R12, 0x1f, RZ ;  /* 0x0000001f0c037819 */ /* 0x000fc800000006ff */
[----:B------:R-:W1:Y:S02]  /*1a10*/  SYNCS.PHASECHK.TRANS64.TRYWAIT P0, [UR9+0x18], R3 ;  /* 0x00001803ff0075a7 */ /* 0x000e640008001109 */
[----:B-1----:R-:W-:Y:S05]  /*1a20*/  @!P0 BRA `(.L_x_27) ;  /* 0x000000cc00088947 */ /* 0x002fea0003800000 */
.L_x_26:
[----:B------:R-:W-:Y:S01]  /*1a30*/  UIADD3 UR5, UPT, UPT, UR4, 0x1, URZ ;  /* 0x0000000104057890 */ /* 0x000fe2000fffe0ff */
[----:B------:R2:W-:Y:S01]  /*1a40*/  @!P2 SYNCS.ARRIVE.TRANS64 RZ, [UR9], R2 ;  /* 0x00000002ffffa9a7 */ /* 0x0005e20008000009 */
[----:B------:R-:W-:Y:S02]  /*1a50*/  ULEA UR32, UR4, UR6, 0xe ;  /* 0x0000000604207291 */ /* 0x000fe4000f8e70ff */
[----:B------:R-:W-:Y:S02]  /*1a60*/  UISETP.NE.AND UP0, UPT, UR5, 0x3, UPT ;  /* 0x000000030500788c */ /* 0x000fe4000bf05270 */
[----:B------:R-:W-:Y:S02]  /*1a70*/  ULEA UR16, UR4, UR6, 0xf ;  /* 0x0000000604107291 */ /* 0x000fe4000f8e78ff */
[----:B------:R-:W-:Y:S02]  /*1a80*/  USEL UR7, URZ, 0x1, UP0 ;  /* 0x00000001ff077887 */ /* 0x000fe40008000000 */
[----:B------:R-:W-:-:S02]  /*1a90*/  USEL UR14, UR5, URZ, UP0 ;  /* 0x000000ff050e7287 */ /* 0x000fc40008000000 */
[----:B------:R-:W-:Y:S02]  /*1aa0*/  USHF.L.U32 UR26, UR12, 0x7, URZ ;  /* 0x000000070c1a7899 */ /* 0x000fe400080006ff */
[----:B------:R-:W-:Y:S01]  /*1ab0*/  ULEA UR5, UR14, UR6, 0x3 ;  /* 0x000000060e057291 */ /* 0x000fe2000f8e18ff */
[----:B------:R-:W-:Y:S01]  /*1ac0*/  LOP3.LUT R12, R12, UR7, RZ, 0x3c, !PT ;  /* 0x000000070c0c7c12 */ /* 0x000fe2000f8e3cff */
[----:B------:R-:W-:Y:S02]  /*1ad0*/  ULEA UR8, UR4, UR6, 0xb ;  /* 0x0000000604087291 */ /* 0x000fe4000f8e58ff */
[----:B------:R-:W-:Y:S01]  /*1ae0*/  USHF.L.U32 UR34, UR12, 0x6, URZ ;  /* 0x000000060c227899 */ /* 0x000fe200080006ff */
[----:B-1----:R-:W-:Y:S01]  /*1af0*/  SHF.L.U32 R0, R12, 0x1f, RZ ;  /* 0x0000001f0c007819 */ /* 0x002fe200000006ff */
[----:B------:R-:W-:Y:S02]  /*1b00*/  ULOP3.LUT UR33, UR9, 0xfefffff8, URZ, 0xc0, !UPT ;  /* 0xfefffff809217892 */ /* 0x000fe4000f8ec0ff */
[----:B------:R-:W-:Y:S01]  /*1b10*/  UIADD3 UR32, UPT, UPT, UR32, 0x10400, URZ ;  /* 0x0001040020207890 */ /* 0x000fe2000fffe0ff */
[----:B------:R2:W1:Y:S01]  /*1b20*/  SYNCS.PHASECHK.TRANS64.TRYWAIT P0, [UR5+0x18], R0 ;  /* 0x00001800ff0075a7 */ /* 0x0004620008001105 */
[----:B------:R-:W-:-:S02]  /*1b30*/  UIADD3 UR24, UPT, UPT, UR16, 0x1c400, URZ ;  /* 0x0001c40010187890 */ /* 0x000fc4000fffe0ff */
[----:B------:R-:W-:Y:S02]  /*1b40*/  UIADD3 UR16, UPT, UPT, UR16, 0x20400, URZ ;  /* 0x0002040010107890 */ /* 0x000fe4000fffe0ff */
[----:B------:R-:W-:Y:S02]  /*1b50*/  UIADD3 UR18, UPT, UPT, UR26, 0x40, URZ ;  /* 0x000000401a127890 */ /* 0x000fe4000fffe0ff */
[----:B------:R-:W-:Y:S02]  /*1b60*/  ULOP3.LUT UR9, UR9, 0xfefffff8, URZ, 0xc0, !UPT ;  /* 0xfefffff809097892 */ /* 0x000fe4000f8ec0ff */
[----:B------:R-:W-:Y:S01]  /*1b70*/  UIADD3 UR8, UPT, UPT, UR8, 0x34400, URZ ;  /* 0x0003440008087890 */ /* 0x000fe2000fffe0ff */
[----:B------:R-:W-:Y:S01]  /*1b80*/  UMOV UR40, 0x0 ;  /* 0x0000000000287882 */ /* 0x000fe20000000000 */
[----:B------:R-:W-:Y:S01]  /*1b90*/  UMOV UR41, 0x10000000 ;  /* 0x1000000000297882 */ /* 0x000fe20000000000 */
[----:B------:R-:W-:Y:S01]  /*1ba0*/  UMOV UR28, UR36 ;  /* 0x00000024001c7c82 */ /* 0x000fe20008000000 */
[----:B------:R-:W-:Y:S01]  /*1bb0*/  UMOV UR25, UR33 ;  /* 0x0000002100197c82 */ /* 0x000fe20008000000 */
[----:B------:R-:W-:Y:S01]  /*1bc0*/  UMOV UR19, UR27 ;  /* 0x0000001b00137c82 */ /* 0x000fe20008000000 */
[----:B------:R-:W-:Y:S01]  /*1bd0*/  UMOV UR20, UR36 ;  /* 0x0000002400147c82 */ /* 0x000fe20008000000 */
[----:B------:R-:W-:Y:S01]  /*1be0*/  UMOV UR17, UR33 ;  /* 0x0000002100117c82 */ /* 0x000fe20008000000 */
[----:B------:R-:W-:Y:S01]  /*1bf0*/  UTMALDG.3D.2CTA [UR32], [UR38], desc[UR40] ;  /* 0x00002820260075b4 */ /* 0x000fe20008211000 */
[----:B------:R-:W-:Y:S01]  /*1c00*/  UMOV UR13, UR36 ;  /* 0x00000024000d7c82 */ /* 0x000fe20008000000 */
[----:B------:R-:W-:Y:S01]  /*1c10*/  UMOV UR4, UR14 ;  /* 0x0000000e00047c82 */ /* 0x000fe20008000000 */
[----:B------:R-:W-:Y:S01]  /*1c20*/  UTMALDG.3D.2CTA [UR24], [UR22], desc[UR40] ;  /* 0x00002818160075b4 */ /* 0x000fe20008211000 */
[----:B------:R-:W-:Y:S01]  /*1c30*/  UTMALDG.3D.2CTA [UR16], [UR22], desc[UR40] ;  /* 0x00002810160075b4 */ /* 0x000fe20008211000 */
[----:B------:R3:W-:Y:S02]  /*1c40*/  UTMALDG.4D.2CTA [UR8], [UR30], desc[UR40] ;  /* 0x000028081e0075b4 */ /* 0x0007e40008219000 */
[----:B---3--:R-:W-:-:S04]  /*1c50*/  UIADD3 UR12, UPT, UPT, UR12, 0x1, URZ ;  /* 0x000000010c0c7890 */ /* 0x008fc8000fffe0ff */
[----:B------:R-:W-:-:S09]  /*1c60*/  UISETP.NE.AND UP0, UPT, UR12, UR21, UPT ;  /* 0x000000150c00728c */ /* 0x000fd2000bf05270 */
[----:B--2---:R-:W-:Y:S05]  /*1c70*/  BRA.U UP0, `(.L_x_28) ;  /* 0xfffffffd00587547 */ /* 0x004fea000b83ffff */
.L_x_25:
[----:B------:R-:W-:Y:S01]  /*1c80*/  LEA R3, R11, UR6, 0x3 ;  /* 0x000000060b037c11 */ /* 0x000fe2000f8e18ff */
[----:B------:R-:W-:Y:S01]  /*1c90*/  @!P1 SYNCS.ARRIVE.TRANS64.A1T0 RZ, [UR6+0x78], RZ ;  /* 0x000078ffffff99a7 */ /* 0x000fe20008100006 */
[----:B--2---:R-:W-:Y:S01]  /*1ca0*/  SHF.L.U32 R0, R10, 0x1f, RZ ;  /* 0x0000001f0a007819 */ /* 0x004fe200000006ff */
[----:B------:R-:W-:-:S03]  /*1cb0*/  NOP ;  /* 0x0000000000007918 */ /* 0x000fc60000000000 */
[----:B-1----:R-:W1:Y:S01]  /*1cc0*/  SYNCS.PHASECHK.TRANS64.TRYWAIT P0, [R3+URZ+0x80], R0 ;  /* 0x00008000030075a7 */ /* 0x002e6200080011ff */
[----:B------:R-:W-:Y:S01]  /*1cd0*/  LEA R5, R11, UR6, 0x4 ;  /* 0x000000060b057c11 */ /* 0x000fe2000f8e20ff */
[----:B-1----:R-:W-:Y:S06]  /*1ce0*/  @!P0 BRA `(.L_x_29) ;  /* 0x000000c800708947 */ /* 0x002fec0003800000 */
.L_x_171:
[----:B------:R-:W2:Y:S01]  /*1cf0*/  LDS.128 R4, [R5+0xe0] ;  /* 0x0000e00005047984 */ /* 0x000ea20000000c00 */
[----:B------:R-:W-:Y:S01]  /*1d00*/  @!PT LDS RZ, [RZ] ;  /* 0x00000000fffff984 */ /* 0x000fe20000000800 */
[----:B------:R-:W-:Y:S01]  /*1d10*/  @!PT LDS RZ, [RZ] ;  /* 0x00000000fffff984 */ /* 0x000fe20000000800 */
[----:B------:R-:W-:Y:S01]  /*1d20*/  @!PT LDS RZ, [RZ] ;  /* 0x00000000fffff984 */ /* 0x000fe20000000800 */
[----:B------:R-:W-:Y:S01]  /*1d30*/  @!PT LDS RZ, [RZ] ;  /* 0x00000000fffff984 */ /* 0x000fe20000000800 */
[----:B------:R1:W-:Y:S06]  /*1d40*/  MEMBAR.ALL.CTA ;  /* 0x0000000000007992 */ /* 0x0003ec0000008000 */
[----:B-1----:R-:W1:Y:S01]  /*1d50*/  FENCE.VIEW.ASYNC.S ;  /* 0x00000000000073c6 */ /* 0x002e620000000000 */
[----:B--2---:R-:W-:-:S13]  /*1d60*/  LOP3.LUT P0, RZ, R6, 0x1, RZ, 0xc0, !PT ;  /* 0x0000000106ff7812 */ /* 0x004fda000780c0ff */
[----:B-1----:R-:W-:Y:S01]  /*1d70*/  VOTEU.ANY UP1, P0 ;  /* 0x0000000000ff7886 */ /* 0x002fe20000020100 */
[----:B------:R-:W-:-:S13]  /*1d80*/  PLOP3.LUT P0, PT, PT, PT, UP1, 0x80, 0x8 ;  /* 0x000000000008781c */ /* 0x000fda0003f0f018 */
[----:B------:R-:W-:Y:S02]  /*1d90*/  @P0 LOP3.LUT R0, R5, 0xffff, RZ, 0xc0, !PT ;  /* 0x0000ffff05000812 */ /* 0x000fe400078ec0ff */
[----:B------:R-:W-:Y:S02]  /*1da0*/  @P0 MOV R2, R4 ;  /* 0x0000000400020202 */ /* 0x000fe40000000f00 */
[----:B------:R-:W-:Y:S01]  /*1db0*/  @P0 R2UR UR5, R0 ;  /* 0x00000000000502ca */ /* 0x000fe200000e0000 */
[----:B------:R-:W-:Y:S01]  /*1dc0*/  VIADD R0, R3, 0x90 ;  /* 0x0000009003007836 */ /* 0x000fe20000000000 */
[----:B------:R-:W-:Y:S02]  /*1dd0*/  @P0 SHF.R.U32.HI R4, RZ, 0x10, R5 ;  /* 0x00000010ff040819 */ /* 0x000fe40000011605 */
[----:B------:R-:W-:Y:S02]  /*1de0*/  @P0 R2UR UR7, R2 ;  /* 0x00000000020702ca */ /* 0x000fe400000e0000 */
[----:B------:R-:W-:-:S02]  /*1df0*/  PRMT R0, RZ, 0x654, R0 ;  /* 0x00000654ff007816 */ /* 0x000fc40000000000 */
[----:B------:R-:W-:Y:S02]  /*1e00*/  @P0 R2UR UR4, R4 ;  /* 0x00000000040402ca */ /* 0x000fe400000e0000 */
[----:B------:R1:W-:Y:S03]  /*1e10*/  SYNCS.ARRIVE.TRANS64.RED.A1T0 RZ, [R0+URZ], RZ ;  /* 0x000000ff00ff79a7 */ /* 0x0003e600081004ff */
[----:B------:R-:W-:-:S04]  /*1e20*/  @UP1 UMOV UR29, UR5 ;  /* 0x00000005001d1c82 */ /* 0x000fc80008000000 */
[----:B------:R-:W-:-:S04]  /*1e30*/  @UP1 UMOV UR37, UR7 ;  /* 0x0000000700251c82 */ /* 0x000fc80008000000 */
[----:B------:R-:W-:Y:S01]  /*1e40*/  @UP1 UMOV UR36, UR4 ;  /* 0x0000000400241c82 */ /* 0x000fe20008000000 */
[----:B------:R-:W-:Y:S05]  /*1e50*/  BRA.U !UP4, `(.L_x_30) ;  /* 0x000000010cd07547 */ /* 0x000fea000b800000 */
[----:B------:R-:W4:Y:S01]  /*1e60*/  LDCU.128 UR24, c[0x0][0xd10] ;  /* 0x0001a200ff1877ac */ /* 0x000f220008000c00 */
[----:B------:R-:W2:Y:S01]  /*1e70*/  LDCU UR7, c[0x0][0xd20] ;  /* 0x0001a400ff0777ac */ /* 0x000ea20008000800 */
[----:B------:R-:W3:Y:S01]  /*1e80*/  LDCU UR18, c[0x0][0xd0c] ;  /* 0x0001a180ff1277ac */ /* 0x000ee20008000800 */
[----:B------:R-:W1:Y:S01]  /*1e90*/  LDCU.64 UR16, c[0x0][0xd28] ;  /* 0x0001a500ff1077ac */ /* 0x000e620008000a00 */
[----:B----4-:R-:W-:Y:S02]  /*1ea0*/  UIMAD.WIDE.U32 UR4, UR42, UR27, URZ ;  /* 0x0000001b2a0472a5 */ /* 0x010fe4000f8e00ff */
[----:B------:R-:W-:Y:S02]  /*1eb0*/  UIMAD.WIDE.U32 UR8, UR43, UR24, URZ ;  /* 0x000000182b0872a5 */ /* 0x000fe4000f8e00ff */
[----:B------:R-:W-:Y:S02]  /*1ec0*/  UISETP.NE.AND UP0, UPT, UR26, 0x1, UPT ;  /* 0x000000011a00788c */ /* 0x000fe4000bf05270 */
[----:B------:R-:W-:Y:S01]  /*1ed0*/  UIMAD.WIDE.U32 UR12, UR29, UR27, URZ ;  /* 0x0000001b1d0c72a5 */ /* 0x000fe2000f8e00ff */
[----:B------:R-:W-:Y:S01]  /*1ee0*/  UMOV UR4, UR5 ;  /* 0x0000000500047c82 */ /* 0x000fe20008000000 */
[----:B---3--:R-:W-:-:S02]  /*1ef0*/  UISETP.NE.AND UP2, UPT, UR18, 0x1, UPT ;  /* 0x000000011200788c */ /* 0x008fc4000bf45270 */
[----:B--2---:R-:W-:Y:S02]  /*1f00*/  USHF.R.U32.HI UR5, URZ, UR7, UR4 ;  /* 0x00000007ff057299 */ /* 0x004fe40008011604 */
[----:B------:R-:W-:Y:S01]  /*1f10*/  UIMAD.WIDE.U32 UR10, UR37, UR24, URZ ;  /* 0x00000018250a72a5 */ /* 0x000fe2000f8e00ff */
[----:B------:R-:W-:Y:S01]  /*1f20*/  UMOV UR4, UR9 ;  /* 0x0000000900047c82 */ /* 0x000fe20008000000 */
[----:B------:R-:W-:Y:S02]  /*1f30*/  USEL UR5, UR42, UR5, !UP0 ;  /* 0x000000052a057287 */ /* 0x000fe4000c000000 */
[----:B------:R-:W-:Y:S02]  /*1f40*/  USHF.R.U32.HI UR4, URZ, UR25, UR4 ;  /* 0x00000019ff047299 */ /* 0x000fe40008011604 */
[----:B-1----:R-:W-:Y:S02]  /*1f50*/  UIMAD.WIDE.U32 UR8, UR5, UR16, URZ ;  /* 0x00000010050872a5 */ /* 0x002fe4000f8e00ff */
[----:B------:R-:W-:Y:S01]  /*1f60*/  USEL UR15, UR43, UR4, !UP2 ;  /* 0x000000042b0f7287 */ /* 0x000fe2000d000000 */
[----:B------:R-:W-:-:S02]  /*1f70*/  UMOV UR10, UR11 ;  /* 0x0000000b000a7c82 */ /* 0x000fc40008000000 */
[----:B------:R-:W-:Y:S01]  /*1f80*/  UMOV UR4, UR13 ;  /* 0x0000000d00047c82 */ /* 0x000fe20008000000 */
[----:B------:R-:W-:Y:S01]  /*1f90*/  UIMAD.WIDE.U32 UR12, UR15, UR16, URZ ;  /* 0x000000100f0c72a5 */ /* 0x000fe2000f8e00ff */
[----:B------:R-:W-:Y:S01]  /*1fa0*/  UMOV UR8, UR9 ;  /* 0x0000000900087c82 */ /* 0x000fe20008000000 */
[----:B------:R-:W-:Y:S02]  /*1fb0*/  USHF.R.U32.HI UR4, URZ, UR7, UR4 ;  /* 0x00000007ff047299 */ /* 0x000fe40008011604 */
[----:B------:R-:W-:-:S03]  /*1fc0*/  @UP3 USHF.R.U32.HI UR5, URZ, UR17, UR8 ;  /* 0x00000011ff053299 */ /* 0x000fc60008011608 */
[----:B------:R-:W-:Y:S01]  /*1fd0*/  UMOV UR7, UR13 ;  /* 0x0000000d00077c82 */ /* 0x000fe20008000000 */
[----:B------:R-:W-:Y:S02]  /*1fe0*/  USHF.R.U32.HI UR25, URZ, UR25, UR10 ;  /* 0x00000019ff197299 */ /* 0x000fe4000801160a */
[----:B------:R-:W-:Y:S02]  /*1ff0*/  @UP3 USHF.R.U32.HI UR15, URZ, UR17, UR7 ;  /* 0x00000011ff0f3299 */ /* 0x000fe40008011607 */
[----:B------:R-:W-:Y:S02]  /*2000*/  USEL UR4, UR29, UR4, !UP0 ;  /* 0x000000041d047287 */ /* 0x000fe4000c000000 */
[----:B------:R-:W-:Y:S02]  /*2010*/  UIMAD UR7, UR45, UR5, URZ ;  /* 0x000000052d0772a4 */ /* 0x000fe4000f8e02ff */
[----:B------:R-:W-:Y:S02]  /*2020*/  USEL UR5, UR37, UR25, !UP2 ;  /* 0x0000001925057287 */ /* 0x000fe4000d000000 */
[----:B------:R-:W-:-:S02]  /*2030*/  UIMAD UR10, UR45, UR15, URZ ;  /* 0x0000000f2d0a72a4 */ /* 0x000fc4000f8e02ff */
[----:B------:R-:W-:Y:S02]  /*2040*/  UISETP.GE.AND UP0, UPT, UR4, UR7, UPT ;  /* 0x000000070400728c */ /* 0x000fe4000bf06270 */
[----:B------:R-:W-:Y:S02]  /*2050*/  UIMAD.WIDE.U32 UR8, UR4, UR16, URZ ;  /* 0x00000010040872a5 */ /* 0x000fe4000f8e00ff */
[----:B------:R-:W-:Y:S02]  /*2060*/  UISETP.GE.OR UP0, UPT, UR5, UR10, UP0 ;  /* 0x0000000a0500728c */ /* 0x000fe40008706670 */
[----:B------:R-:W-:-:S03]  /*2070*/  UIMAD.WIDE.U32 UR10, UR5, UR16, URZ ;  /* 0x00000010050a72a5 */ /* 0x000fc6000f8e00ff */
[----:B------:R-:W-:Y:S01]  /*2080*/  UMOV UR7, UR9 ;  /* 0x0000000900077c82 */ /* 0x000fe20008000000 */
[----:B------:R-:W-:Y:S02]  /*2090*/  UIADD3 UR9, UPT, UPT, -UR4, URZ, URZ ;  /* 0x000000ff04097290 */ /* 0x000fe4000fffe1ff */
[----:B------:R-:W-:Y:S02]  /*20a0*/  USHF.R.U32.HI UR7, URZ, UR17, UR7 ;  /* 0x00000011ff077299 */ /* 0x000fe40008011607 */
[----:B------:R-:W-:Y:S02]  /*20b0*/  UIMAD UR10, UR26, UR9, UR29 ;  /* 0x000000091a0a72a4 */ /* 0x000fe4000f8e021d */
[----:B------:R-:W-:Y:S01]  /*20c0*/  USEL UR7, UR4, UR7, !UP3 ;  /* 0x0000000704077287 */ /* 0x000fe2000d800000 */
[----:B------:R-:W-:Y:S01]  /*20d0*/  @!UP0 UMOV UR8, UR11 ;  /* 0x0000000b00088c82 */ /* 0x000fe20008000000 */
[----:B------:R-:W-:Y:S02]  /*20e0*/  UIADD3 UR11, UPT, UPT, -UR5, URZ, URZ ;  /* 0x000000ff050b7290 */ /* 0x000fe4000fffe1ff */
[----:B------:R-:W-:-:S02]  /*20f0*/  @!UP0 USHF.R.U32.HI UR8, URZ, UR17, UR8 ;  /* 0x00000011ff088299 */ /* 0x000fc40008011608 */
[----:B------:R-:W-:Y:S02]  /*2100*/  UIADD3 UR9, UPT, UPT, -UR7, URZ, URZ ;  /* 0x000000ff07097290 */ /* 0x000fe4000fffe1ff */
[----:B------:R-:W-:Y:S02]  /*2110*/  @!UP0 USEL UR8, UR5, UR8, !UP3 ;  /* 0x0000000805088287 */ /* 0x000fe4000d800000 */
[----:B------:R-:W-:Y:S02]  /*2120*/  UIMAD UR9, UR45, UR9, UR4 ;  /* 0x000000092d0972a4 */ /* 0x000fe4000f8e0204 */
[----:B------:R-:W-:Y:S02]  /*2130*/  @!UP0 UIADD3 UR7, UPT, UPT, UR7, -UR8, URZ ;  /* 0x8000000807078290 */ /* 0x000fe4000fffe0ff */
[----:B------:R-:W-:Y:S02]  /*2140*/  @!UP0 UIMAD UR8, UR9, UR15, UR8 ;  /* 0x0000000f090882a4 */ /* 0x000fe4000f8e0208 */
[----:B------:R-:W-:-:S02]  /*2150*/  @!UP0 UIMAD UR4, UR45, UR7, UR5 ;  /* 0x000000072d0482a4 */ /* 0x000fc4000f8e0205 */
[----:B------:R-:W-:Y:S02]  /*2160*/  UIMAD UR7, UR18, UR11, UR37 ;  /* 0x0000000b120772a4 */ /* 0x000fe4000f8e0225 */
[----:B------:R-:W-:Y:S01]  /*2170*/  UIMAD UR29, UR4, UR26, UR10 ;  /* 0x0000001a041d72a4 */ /* 0x000fe2000f8e020a */
[----:B------:R-:W-:Y:S02]  /*2180*/  @!UP0 UMOV UR5, UR8 ;  /* 0x0000000800058c82 */ /* 0x000fe40008000000 */
[----:B------:R-:W-:-:S12]  /*2190*/  UIMAD UR37, UR5, UR18, UR7 ;  /* 0x00000012052572a4 */ /* 0x000fd8000f8e0207 */
.L_x_30:
[----:B------:R-:W2:Y:S02]  /*21a0*/  LDCU UR4, c[0x0][0xd30] ;  /* 0x0001a600ff0477ac */ /* 0x000ea40008000800 */
[----:B--2---:R-:W-:-:S09]  /*21b0*/  UISETP.NE.AND UP0, UPT, UR4, 0x1, UPT ;  /* 0x000000010400788c */ /* 0x004fd2000bf05270 */
[----:B------:R-:W-:Y:S05]  /*21c0*/  BRA.U UP0, `(.L_x_31) ;  /* 0x0000000100447547 */ /* 0x000fea000b800000 */
[----:B------:R-:W2:Y:S01]  /*21d0*/  LDCU.128 UR16, c[0x0][0xd10] ;  /* 0x0001a200ff1077ac */ /* 0x000ea20008000c00 */
[----:B------:R-:W1:Y:S01]  /*21e0*/  LDCU UR10, c[0x0][0xd0c] ;  /* 0x0001a180ff0a77ac */ /* 0x000e620008000800 */
[----:B------:R-:W3:Y:S01]  /*21f0*/  LDCU UR7, c[0x0][0xd20] ;  /* 0x0001a400ff0777ac */ /* 0x000ee20008000800 */
[----:B--2---:R-:W-:Y:S02]  /*2200*/  UIMAD.WIDE.U32 UR8, UR37, UR16, URZ ;  /* 0x00000010250872a5 */ /* 0x004fe4000f8e00ff */
[----:B------:R-:W-:Y:S02]  /*2210*/  UIMAD.WIDE.U32 UR4, UR29, UR19, URZ ;  /* 0x000000131d0472a5 */ /* 0x000fe4000f8e00ff */
[----:B-1----:R-:W-:Y:S02]  /*2220*/  UISETP.NE.AND UP2, UPT, UR10, 0x1, UPT ;  /* 0x000000010a00788c */ /* 0x002fe4000bf45270 */
[----:B------:R-:W-:Y:S01]  /*2230*/  UISETP.NE.AND UP0, UPT, UR18, 0x1, UPT ;  /* 0x000000011200788c */ /* 0x000fe2000bf05270 */
[----:B------:R-:W-:-:S02]  /*2240*/  UMOV UR8, UR9 ;  /* 0x0000000900087c82 */ /* 0x000fc40008000000 */
[----:B------:R-:W-:Y:S01]  /*2250*/  UMOV UR4, UR5 ;  /* 0x0000000500047c82 */ /* 0x000fe20008000000 */
[----:B------:R-:W-:Y:S02]  /*2260*/  USHF.R.U32.HI UR8, URZ, UR17, UR8 ;  /* 0x00000011ff087299 */ /* 0x000fe40008011608 */
[----:B---3--:R-:W-:Y:S02]  /*2270*/  USHF.R.U32.HI UR4, URZ, UR7, UR4 ;  /* 0x00000007ff047299 */ /* 0x008fe40008011604 */
[----:B------:R-:W-:Y:S02]  /*2280*/  USEL UR5, UR37, UR8, !UP2 ;  /* 0x0000000825057287 */ /* 0x000fe4000d000000 */
[----:B------:R-:W-:-:S04]  /*2290*/  USEL UR4, UR29, UR4, !UP0 ;  /* 0x000000041d047287 */ /* 0x000fc8000c000000 */
[----:B------:R-:W-:Y:S02]  /*22a0*/  UIADD3 UR7, UPT, UPT, UR5, -UR4, URZ ;  /* 0x8000000405077290 */ /* 0x000fe4000fffe0ff */
[----:B------:R-:W-:Y:S02]  /*22b0*/  UIADD3 UR4, UPT, UPT, -UR5, UR4, URZ ;  /* 0x0000000405047290 */ /* 0x000fe4000fffe1ff */
[----:B------:R-:W-:Y:S02]  /*22c0*/  UIMAD UR29, UR7, UR18, UR29 ;  /* 0x00000012071d72a4 */ /* 0x000fe4000f8e021d */
[----:B------:R-:W-:-:S12]  /*22d0*/  UIMAD UR37, UR4, UR10, UR37 ;  /* 0x0000000a042572a4 */ /* 0x000fd8000f8e0225 */
.L_x_31:
[----:B------:R-:W-:Y:S01]  /*22e0*/  VIADD R11, R11, 0x1 ;  /* 0x000000010b0b7836 */ /* 0x000fe20000000000 */
[----:B------:R-:W-:Y:S02]  /*22f0*/  R2UR UR5, R86 ;  /* 0x00000000560572ca */ /* 0x000fe400000e0000 */
[----:B------:R-:W-:Y:S02]  /*2300*/  R2UR UR4, R85 ;  /* 0x00000000550472ca */ /* 0x000fe400000e0000 */
[C---:B------:R-:W-:Y:S02]  /*2310*/  ISETP.NE.AND P0, PT, R11.reuse, 0x2, PT ;  /* 0x000000020b00780c */ /* 0x040fe40003f05270 */
[----:B------:R-:W-:Y:S02]  /*2320*/  PLOP3.LUT P1, PT, PT, PT, PT, 0x80, 0x8 ;  /* 0x000000000008781c */ /* 0x000fe40003f2f070 */
[----:B------:R-:W-:Y:S02]  /*2330*/  SEL R3, RZ, 0x1, P0 ;  /* 0x00000001ff037807 */ /* 0x000fe40000000000 */
[----:B------:R-:W-:-:S02]  /*2340*/  SEL R11, R11, RZ, P0 ;  /* 0x000000ff0b0b7207 */ /* 0x000fc40000000000 */
[----:B------:R-:W-:Y:S01]  /*2350*/  LOP3.LUT R10, R10, R3, RZ, 0x3c, !PT ;  /* 0x000000030a0a7212 */ /* 0x000fe200078e3cff */
[----:B------:R-:W-:Y:S02]  /*2360*/  UIADD3 UR26, UPT, UPT, UR37, UR5, URZ ;  /* 0x00000005251a7290 */ /* 0x000fe4000fffe0ff */
[----:B------:R-:W-:Y:S01]  /*2370*/  UIADD3 UR27, UPT, UPT, UR29, UR4, URZ ;  /* 0x000000041d1b7290 */ /* 0x000fe2000fffe0ff */
[----:B------:R-:W-:Y:S11]  /*2380*/  BRA.U UP1, `(.L_x_32) ;  /* 0xfffffff101fc7547 */ /* 0x000ff6000b83ffff */
[----:B------:R-:W-:Y:S01]  /*2390*/  UIADD3 UR6, UPT, UPT, UR6, 0x18, URZ ;  /* 0x0000001806067890 */ /* 0x000fe2000fffe0ff */
[----:B------:R-:W-:-:S03]  /*23a0*/  SHF.L.U32 R3, R12, 0x1f, RZ ;  /* 0x0000001f0c037819 */ /* 0x000fc600000006ff */
[----:B------:R-:W-:-:S09]  /*23b0*/  ULEA UR4, UR14, UR6, 0x3 ;  /* 0x000000060e047291 */ /* 0x000fd2000f8e18ff */
[----:B------:R-:W2:Y:S02]  /*23c0*/  SYNCS.PHASECHK.TRANS64.TRYWAIT P0, [UR4], R3 ;  /* 0x00000003ff0075a7 */ /* 0x000ea40008001104 */
[----:B--2---:R-:W-:Y:S05]  /*23d0*/  @!P0 BRA `(.L_x_33) ;  /* 0x000000c000c88947 */ /* 0x004fea0003800000 */
.L_x_173:
[----:B------:R-:W-:-:S04]  /*23e0*/  UIADD3 UR4, UPT, UPT, UR14, 0x1, URZ ;  /* 0x000000010e047890 */ /* 0x000fc8000fffe0ff */
[----:B------:R-:W-:-:S04]  /*23f0*/  UISETP.NE.AND UP0, UPT, UR4, 0x3, UPT ;  /* 0x000000030400788c */ /* 0x000fc8000bf05270 */
[----:B------:R-:W-:Y:S02]  /*2400*/  USEL UR7, URZ, 0x1, UP0 ;  /* 0x00000001ff077887 */ /* 0x000fe40008000000 */
[----:B------:R-:W-:-:S04]  /*2410*/  USEL UR4, UR4, URZ, UP0 ;  /* 0x000000ff04047287 */ /* 0x000fc80008000000 */
[----:B------:R-:W-:Y:S01]  /*2420*/  ULEA UR5, UR4, UR6, 0x3 ;  /* 0x0000000604057291 */ /* 0x000fe2000f8e18ff */
[----:B------:R-:W-:-:S04]  /*2430*/  LOP3.LUT R12, R12, UR7, RZ, 0x3c, !PT ;  /* 0x000000070c0c7c12 */ /* 0x000fc8000f8e3cff */
[----:B-1----:R-:W-:-:S04]  /*2440*/  SHF.L.U32 R3, R12, 0x1f, RZ ;  /* 0x0000001f0c037819 */ /* 0x002fc800000006ff */
[----:B------:R-:W1:Y:S02]  /*2450*/  SYNCS.PHASECHK.TRANS64.TRYWAIT P0, [UR5], R3 ;  /* 0x00000003ff0075a7 */ /* 0x000e640008001105 */
[----:B-1----:R-:W-:Y:S05]  /*2460*/  @!P0 BRA `(.L_x_34) ;  /* 0x000000c000bc8947 */ /* 0x002fea0003800000 */
.L_x_175:
[----:B------:R-:W-:-:S04]  /*2470*/  UIADD3 UR4, UPT, UPT, UR4, 0x1, URZ ;  /* 0x0000000104047890 */ /* 0x000fc8000fffe0ff */
[----:B------:R-:W-:-:S04]  /*2480*/  UISETP.NE.AND UP0, UPT, UR4, 0x3, UPT ;  /* 0x000000030400788c */ /* 0x000fc8000bf05270 */
[----:B------:R-:W-:Y:S02]  /*2490*/  USEL UR5, URZ, 0x1, UP0 ;  /* 0x00000001ff057887 */ /* 0x000fe40008000000 */
[----:B------:R-:W-:-:S04]  /*24a0*/  USEL UR4, UR4, URZ, UP0 ;  /* 0x000000ff04047287 */ /* 0x000fc80008000000 */
[----:B------:R-:W-:Y:S01]  /*24b0*/  ULEA UR4, UR4, UR6, 0x3 ;  /* 0x0000000604047291 */ /* 0x000fe2000f8e18ff */
[----:B-1----:R-:W-:-:S04]  /*24c0*/  LOP3.LUT R3, R12, UR5, RZ, 0x3c, !PT ;  /* 0x000000050c037c12 */ /* 0x002fc8000f8e3cff */
[----:B------:R-:W-:Y:S01]  /*24d0*/  SHF.L.U32 R3, R3, 0x1f, RZ ;  /* 0x0000001f03037819 */ /* 0x000fe200000006ff */
[----:B------:R-:W-:-:S07]  /*24e0*/  IMAD.U32 R0, RZ, RZ, UR4 ;  /* 0x00000004ff007e24 */ /* 0x000fce000f8e00ff */
.L_x_35:
[----:B-1----:R1:W2:Y:S02]  /*24f0*/  SYNCS.PHASECHK.TRANS64.TRYWAIT P0, [R0+URZ], R3 ;  /* 0x00000003000075a7 */ /* 0x0022a400080011ff */
[----:B--2---:R-:W-:Y:S05]  /*2500*/  @!P0 NANOSLEEP.SYNCS 0x989680 ;  /* 0x009896800000895d */ /* 0x004fea0003900000 */
[----:B------:R-:W2:Y:S02]  /*2510*/  @!P0 SYNCS.PHASECHK.TRANS64 P0, [R0+URZ], R3 ;  /* 0x00000003000085a7 */ /* 0x000ea400080010ff */
[----:B--234-:R-:W-:Y:S05]  /*2520*/  @P0 EXIT ;  /* 0x000000000000094d */ /* 0x01cfea0003800000 */
[----:B------:R-:W-:Y:S05]  /*2530*/  BRA `(.L_x_35) ;  /* 0xfffffffc00ec7947 */ /* 0x000fea000383ffff */
.L_x_22:
[----:B------:R-:W-:-:S04]  /*2540*/  UISETP.NE.AND UP0, UPT, UR54, URZ, UPT ;  /* 0x000000ff3600728c */ /* 0x000fc8000bf05270 */
[----:B------:R-:W-:-:S09]  /*2550*/  UISETP.NE.OR UP0, UPT, UR18, 0x1, UP0 ;  /* 0x000000011200788c */ /* 0x000fd20008705670 */
[----:B------:R-:W-:Y:S05]  /*2560*/  BRA.U UP0, `(.L_x_36) ;  /* 0x0000000500487547 */ /* 0x000fea000b800000 */
[----:B------:R-:W-:Y:S01]  /*2570*/  ISETP.GE.U32.AND P2, PT, R3, 0x2, PT ;  /* 0x000000020300780c */ /* 0x000fe20003f46070 */
[----:B------:R-:W-:Y:S01]  /*2580*/  IMAD.MOV.U32 R12, RZ, RZ, 0x1 ;  /* 0x00000001ff0c7424 */ /* 0x000fe200078e00ff */
[----:B------:R-:W-:Y:S02]  /*2590*/  CS2R R10, SRZ ;  /* 0x00000000000a7805 */ /* 0x000fe4000001ff00 */
[----:B------:R-:W-:Y:S01]  /*25a0*/  CS2R R8, SRZ ;  /* 0x0000000000087805 */ /* 0x000fe2000001ff00 */
[----:B------:R-:W-:Y:S01]  /*25b0*/  UMOV UR6, 0x400 ;  /* 0x0000040000067882 */ /* 0x000fe20000000000 */
[----:B------:R-:W-:Y:S01]  /*25c0*/  UMOV UR5, URZ ;  /* 0x000000ff00057c82 */ /* 0x000fe20008000000 */
[----:B------:R-:W-:-:S12]  /*25d0*/  ULEA UR6, UR54, UR6, 0x18 ;  /* 0x0000000636067291 */ /* 0x000fd8000f8ec0ff */
.L_x_40:
[----:B------:R-:W-:Y:S02]  /*25e0*/  LEA R0, R8, UR6, 0x3 ;  /* 0x0000000608007c11 */ /* 0x000fe4000f8e18ff */
[----:B------:R-:W-:-:S03]  /*25f0*/  SHF.L.U32 R5, R9, 0x1f, RZ ;  /* 0x0000001f09057819 */ /* 0x000fc600000006ff */
[----:B------:R-:W-:Y:S01]  /*2600*/  VIADD R4, R0, 0xc0 ;  /* 0x000000c000047836 */ /* 0x000fe20000000000 */
[----:B------:R-:W1:Y:S02]  /*2610*/  SYNCS.PHASECHK.TRANS64.TRYWAIT P0, [R0+URZ+0xb0], R5 ;  /* 0x0000b005000075a7 */ /* 0x000e6400080011ff */
[----:B-1----:R-:W-:Y:S05]  /*2620*/  @!P0 BRA `(.L_x_37) ;  /* 0x000000c000648947 */ /* 0x002fea0003800000 */
.L_x_176:
[----:B------:R-:W-:Y:S01]  /*2630*/  ULEA UR4, UR5, UR6, 0x3 ;  /* 0x0000000605047291 */ /* 0x000fe2000f8e18ff */
[----:B------:R-:W-:Y:S01]  /*2640*/  PRMT R4, RZ, 0x654, R4 ;  /* 0x00000654ff047816 */ /* 0x000fe20000000004 */
[----:B-1----:R-:W-:Y:S01]  /*2650*/  @!P2 IMAD.MOV.U32 R5, RZ, RZ, 0x10 ;  /* 0x00000010ff05a424 */ /* 0x002fe200078e00ff */
[----:B------:R-:W-:Y:S01]  /*2660*/  SHF.L.U32 R7, R12, 0x1f, RZ ;  /* 0x0000001f0c077819 */ /* 0x000fe200000006ff */
[----:B------:R-:W-:Y:S01]  /*2670*/  UIADD3 UR7, UPT, UPT, UR4, 0x80, URZ ;  /* 0x0000008004077890 */ /* 0x000fe2000fffe0ff */
[----:B------:R1:W-:Y:S05]  /*2680*/  SYNCS.ARRIVE.TRANS64.RED.A1T0 RZ, [R4+URZ], RZ ;  /* 0x000000ff04ff79a7 */ /* 0x0003ea00081004ff */
[----:B------:R-:W-:Y:S01]  /*2690*/  IMAD.U32 R0, RZ, RZ, UR7 ;  /* 0x00000007ff007e24 */ /* 0x000fe2000f8e00ff */
[----:B------:R-:W2:Y:S04]  /*26a0*/  SYNCS.PHASECHK.TRANS64.TRYWAIT P0, [UR4+0x90], R7 ;  /* 0x00009007ff0075a7 */ /* 0x000ea80008001104 */
[----:B------:R-:W-:Y:S01]  /*26b0*/  PRMT R13, R3, 0x654, R0 ;  /* 0x00000654030d7816 */ /* 0x000fe20000000000 */
[----:B-12---:R-:W-:Y:S06]  /*26c0*/  @!P0 BRA `(.L_x_38) ;  /* 0x000000c000508947 */ /* 0x006fec0003800000 */
.L_x_178:
[----:B------:R-:W-:Y:S01]  /*26d0*/  ULEA UR8, UR5, UR6, 0x4 ;  /* 0x0000000605087291 */ /* 0x000fe2000f8e20ff */
[----:B------:R-:W-:Y:S01]  /*26e0*/  SEL R2, R13, R2, !P2 ;  /* 0x000000020d027207 */ /* 0x000fe20005000000 */
[----:B------:R-:W-:Y:S01]  /*26f0*/  UIADD3 UR9, UPT, UPT, UR4, 0x80, URZ ;  /* 0x0000008004097890 */ /* 0x000fe2000fffe0ff */
[----:B-1----:R-:W-:Y:S01]  /*2700*/  LEA R0, R11, UR6, 0x3 ;  /* 0x000000060b007c11 */ /* 0x002fe2000f8e18ff */
[----:B------:R-:W-:Y:S01]  /*2710*/  UIADD3 UR8, UPT, UPT, UR8, 0xe0, URZ ;  /* 0x000000e008087890 */ /* 0x000fe2000fffe0ff */
[----:B------:R1:W-:Y:S01]  /*2720*/  @!P2 SYNCS.ARRIVE.TRANS64.RED RZ, [R2+URZ], R5 ;  /* 0x0000000502ffa9a7 */ /* 0x0003e200080004ff */
[----:B------:R-:W-:Y:S01]  /*2730*/  UIADD3 UR4, UPT, UPT, UR5, 0x1, URZ ;  /* 0x0000000105047890 */ /* 0x000fe2000fffe0ff */
[----:B------:R-:W-:-:S03]  /*2740*/  VIADD R8, R8, 0x1 ;  /* 0x0000000108087836 */ /* 0x000fc60000000000 */
[----:B------:R-:W-:Y:S02]  /*2750*/  UISETP.NE.AND UP0, UPT, UR4, 0x2, UPT ;  /* 0x000000020400788c */ /* 0x000fe4000bf05270 */
[----:B------:R-:W-:Y:S01]  /*2760*/  ISETP.NE.AND P0, PT, R8, 0x2, PT ;  /* 0x000000020800780c */ /* 0x000fe20003f05270 */
[----:B------:R-:W-:Y:S06]  /*2770*/  UGETNEXTWORKID.BROADCAST [UR8], [UR9] ;  /* 0x00000000080073ca */ /* 0x000fec0008000100 */
[----:B------:R-:W-:Y:S02]  /*2780*/  USEL UR7, URZ, 0x1, UP0 ;  /* 0x00000001ff077887 */ /* 0x000fe40008000000 */
[----:B------:R-:W-:-:S04]  /*2790*/  USEL UR5, UR4, URZ, UP0 ;  /* 0x000000ff04057287 */ /* 0x000fc80008000000 */
[----:B------:R-:W-:Y:S02]  /*27a0*/  LOP3.LUT R12, R12, UR7, RZ, 0x3c, !PT ;  /* 0x000000070c0c7c12 */ /* 0x000fe4000f8e3cff */
[----:B-1----:R-:W-:-:S04]  /*27b0*/  SHF.L.U32 R5, R10, 0x1f, RZ ;  /* 0x0000001f0a057819 */ /* 0x002fc800000006ff */
[----:B------:R-:W1:Y:S02]  /*27c0*/  SYNCS.PHASECHK.TRANS64.TRYWAIT P1, [R0+URZ+0x80], R5 ;  /* 0x00008005000075a7 */ /* 0x000e6400080211ff */
[----:B-1----:R-:W-:Y:S05]  /*27d0*/  @!P1 BRA `(.L_x_39) ;  /* 0x000000c000249947 */ /* 0x002fea0003800000 */
.L_x_179:
[C---:B------:R-:W-:Y:S01]  /*27e0*/  LEA R4, R11.reuse, UR6, 0x4 ;  /* 0x000000060b047c11 */ /* 0x040fe2000f8e20ff */
[----:B-1----:R-:W-:Y:S01]  /*27f0*/  VIADD R0, R0, 0x90 ;  /* 0x0000009000007836 */ /* 0x002fe20000000000 */
[----:B------:R-:W-:Y:S01]  /*2800*/  SEL R8, R8, RZ, P0 ;  /* 0x000000ff08087207 */ /* 0x000fe20000000000 */
[----:B------:R-:W-:-:S03]  /*2810*/  VIADD R11, R11, 0x1 ;  /* 0x000000010b0b7836 */ /* 0x000fc60000000000 */
[----:B------:R-:W1:Y:S01]  /*2820*/  LDS.128 R4, [R4+0xe0] ;  /* 0x0000e00004047984 */ /* 0x000e620000000c00 */
[----:B------:R-:W-:Y:S02]  /*2830*/  PRMT R0, RZ, 0x654, R0 ;  /* 0x00000654ff007816 */ /* 0x000fe40000000000 */
[C---:B------:R-:W-:Y:S01]  /*2840*/  ISETP.NE.AND P1, PT, R11.reuse, 0x2, PT ;  /* 0x000000020b00780c */ /* 0x040fe20003f25270 */
[----:B------:R-:W-:Y:S01]  /*2850*/  @!PT LDS RZ, [RZ] ;  /* 0x00000000fffff984 */ /* 0x000fe20000000800 */
[----:B------:R-:W-:Y:S01]  /*2860*/  @!PT LDS RZ, [RZ] ;  /* 0x00000000fffff984 */ /* 0x000fe20000000800 */
[----:B------:R-:W-:Y:S01]  /*2870*/  @!PT LDS RZ, [RZ] ;  /* 0x00000000fffff984 */ /* 0x000fe20000000800 */
[----:B------:R-:W-:Y:S01]  /*2880*/  @!PT LDS RZ, [RZ] ;  /* 0x00000000fffff984 */ /* 0x000fe20000000800 */
[----:B------:R2:W-:Y:S06]  /*2890*/  MEMBAR.ALL.CTA ;  /* 0x0000000000007992 */ /* 0x0005ec0000008000 */
[----:B--2---:R-:W2:Y:S01]  /*28a0*/  FENCE.VIEW.ASYNC.S ;  /* 0x00000000000073c6 */ /* 0x004ea20000000000 */
[----:B------:R-:W-:Y:S01]  /*28b0*/  SEL R11, R11, RZ, P1 ;  /* 0x000000ff0b0b7207 */ /* 0x000fe20000800000 */
[----:B--2---:R2:W-:Y:S01]  /*28c0*/  SYNCS.ARRIVE.TRANS64.RED.A1T0 RZ, [R0+URZ], RZ ;  /* 0x000000ff00ff79a7 */ /* 0x0045e200081004ff */
[----:B-1----:R-:W-:-:S02]  /*28d0*/  LOP3.LUT P3, RZ, R6, 0x1, RZ, 0xc0, !PT ;  /* 0x0000000106ff7812 */ /* 0x002fc4000786c0ff */
[----:B------:R-:W-:-:S04]  /*28e0*/  SEL R5, RZ, 0x1, P1 ;  /* 0x00000001ff057807 */ /* 0x000fc80000800000 */
[----:B------:R-:W-:Y:S02]  /*28f0*/  LOP3.LUT R10, R10, R5, RZ, 0x3c, !PT ;  /* 0x000000050a0a7212 */ /* 0x000fe400078e3cff */
[----:B--2---:R-:W-:-:S04]  /*2900*/  SEL R0, RZ, 0x1, P0 ;  /* 0x00000001ff007807 */ /* 0x004fc80000000000 */
[----:B------:R-:W-:Y:S01]  /*2910*/  LOP3.LUT R9, R9, R0, RZ, 0x3c, !PT ;  /* 0x0000000009097212 */ /* 0x000fe200078e3cff */
[----:B------:R-:W-:Y:S06]  /*2920*/  @P3 BRA `(.L_x_40) ;  /* 0xfffffffc002c3947 */ /* 0x000fec000383ffff */
[----:B------:R-:W-:Y:S01]  /*2930*/  ULEA UR4, UR5, UR6, 0x3 ;  /* 0x0000000605047291 */ /* 0x000fe2000f8e18ff */
[----:B------:R-:W-:-:S08]  /*2940*/  SHF.L.U32 R3, R12, 0x1f, RZ ;  /* 0x0000001f0c037819 */ /* 0x000fd000000006ff */
[----:B------:R-:W1:Y:S02]  /*2950*/  SYNCS.PHASECHK.TRANS64 P0, [UR4+0x90], R3 ;  /* 0x00009003ff0075a7 */ /* 0x000e640008001004 */
[----:B-1----:R-:W-:Y:S05]  /*2960*/  @P0 BRA `(.L_x_41) ;  /* 0x0000000000080947 */ /* 0x002fea0003800000 */
[----:B------:R-:W1:Y:S02]  /*2970*/  SYNCS.PHASECHK.TRANS64.TRYWAIT P0, [UR4+0x90], R3 ;  /* 0x00009003ff0075a7 */ /* 0x000e640008001104 */
[----:B-1----:R-:W-:Y:S05]  /*2980*/  @!P0 BRA `(.L_x_42) ;  /* 0x000000bc00cc8947 */ /* 0x002fea0003800000 */
.L_x_41:
[----:B------:R-:W-:-:S04]  /*2990*/  UIADD3 UR7, UPT, UPT, UR5, 0x1, URZ ;  /* 0x0000000105077890 */ /* 0x000fc8000fffe0ff */
[----:B------:R-:W-:-:S04]  /*29a0*/  UISETP.NE.AND UP0, UPT, UR7, 0x2, UPT ;  /* 0x000000020700788c */ /* 0x000fc8000bf05270 */
[----:B------:R-:W-:Y:S02]  /*29b0*/  USEL UR8, URZ, 0x1, UP0 ;  /* 0x00000001ff087887 */ /* 0x000fe40008000000 */
[----:B------:R-:W-:-:S04]  /*29c0*/  USEL UR7, UR7, URZ, UP0 ;  /* 0x000000ff07077287 */ /* 0x000fc80008000000 */
[----:B------:R-:W-:Y:S01]  /*29d0*/  ULEA UR7, UR7, UR6, 0x3 ;  /* 0x0000000607077291 */ /* 0x000fe2000f8e18ff */
[----:B-1----:R-:W-:-:S04]  /*29e0*/  LOP3.LUT R3, R12, UR8, RZ, 0x3c, !PT ;  /* 0x000000080c037c12 */ /* 0x002fc8000f8e3cff */
[----:B------:R-:W-:-:S04]  /*29f0*/  SHF.L.U32 R0, R3, 0x1f, RZ ;  /* 0x0000001f03007819 */ /* 0x000fc800000006ff */
[----:B------:R-:W1:Y:S02]  /*2a00*/  SYNCS.PHASECHK.TRANS64 P0, [UR7+0x90], R0 ;  /* 0x00009000ff0075a7 */ /* 0x000e640008001007 */
[----:B-1----:R-:W-:Y:S05]  /*2a10*/  @P0 EXIT ;  /* 0x000000000000094d */ /* 0x002fea0003800000 */
[----:B------:R-:W-:Y:S02]  /*2a20*/  SHF.L.U32 R3, R3, 0x1f, RZ ;  /* 0x0000001f03037819 */ /* 0x000fe400000006ff */
[----:B------:R-:W-:-:S07]  /*2a30*/  MOV R0, UR7 ;  /* 0x0000000700007c02 */ /* 0x000fce0008000f00 */
.L_x_43:
[----:B-1----:R1:W2:Y:S02]  /*2a40*/  SYNCS.PHASECHK.TRANS64.TRYWAIT P0, [R0+URZ+0x90], R3 ;  /* 0x00009003000075a7 */ /* 0x0022a400080011ff */
[----:B--2---:R-:W-:Y:S05]  /*2a50*/  @!P0 NANOSLEEP.SYNCS 0x989680 ;  /* 0x009896800000895d */ /* 0x004fea0003900000 */
[----:B------:R-:W2:Y:S02]  /*2a60*/  @!P0 SYNCS.PHASECHK.TRANS64 P0, [R0+URZ+0x90], R3 ;  /* 0x00009003000085a7 */ /* 0x000ea400080010ff */
[----:B--2---:R-:W-:Y:S05]  /*2a70*/  @P0 EXIT ;  /* 0x000000000000094d */ /* 0x004fea0003800000 */
[----:B------:R-:W-:Y:S05]  /*2a80*/  BRA `(.L_x_43) ;  /* 0xfffffffc00ec7947 */ /* 0x000fea000383ffff */
.L_x_36:
[----:B------:R-:W-:Y:S05]  /*2a90*/  BRA.U UP5, `(.L_x_44) ;  /* 0x00000011054c7547 */ /* 0x000fea000b800000 */
[----:B------:R-:W-:Y:S01]  /*2aa0*/  UMOV UR4, 0x40 ;  /* 0x0000004000047882 */ /* 0x000fe20000000000 */
[----:B------:R-:W-:Y:S01]  /*2ab0*/  NOP ;  /* 0x0000000000007918 */ /* 0x000fe20000000000 */
[----:B------:R-:W-:Y:S01]  /*2ac0*/  ULEA UR5, UR54, UR4, 0x18 ;  /* 0x0000000436057291 */ /* 0x000fe2000f8ec0ff */
[----:B------:R-:W-:Y:S02]  /*2ad0*/  UMOV UR6, 0x400 ;  /* 0x0000040000067882 */ /* 0x000fe40000000000 */
[----:B------:R-:W-:-:S06]  /*2ae0*/  ULEA UR6, UR54, UR6, 0x18 ;  /* 0x0000000636067291 */ /* 0x000fcc000f8ec0ff */
[----:B------:R-:W1:Y:S02]  /*2af0*/  LDS.U8 R3, [UR5+0x1c] ;  /* 0x00001c05ff037984 */ /* 0x000e640008000000 */
[----:B-1----:R-:W-:-:S13]  /*2b00*/  ISETP.NE.AND P0, PT, R3, RZ, PT ;  /* 0x000000ff0300720c */ /* 0x002fda0003f05270 */
[----:B------:R-:W-:Y:S05]  /*2b10*/  @P0 BRA `(.L_x_45) ;  /* 0x00000004000c0947 */ /* 0x000fea0003800000 */
[----:B------:R-:W-:Y:S02]  /*2b20*/  UISETP.NE.U32.AND UP1, UPT, UR20, 0x1, UPT ;  /* 0x000000011400788c */ /* 0x000fe4000bf25070 */
[----:B------:R-:W-:Y:S02]  /*2b30*/  ULOP3.LUT UR7, UR54, 0x1, URZ, 0x3c, !UPT ;  /* 0x0000000136077892 */ /* 0x000fe4000f8e3cff */
[----:B------:R-:W-:-:S05]  /*2b40*/  UIADD3 UR8, UPT, UPT, UR5, 0x8, URZ ;  /* 0x0000000805087890 */ /* 0x000fca000fffe0ff */
[----:B------:R-:W-:Y:S07]  /*2b50*/  BRA.U !UP1, `(.L_x_46) ;  /* 0x00000001099c7547 */ /* 0x000fee000b800000 */
[----:B------:R-:W-:Y:S01]  /*2b60*/  ELECT P0, URZ, PT ;  /* 0x0000000000ff782f */ /* 0x000fe20003800000 */
[----:B------:R-:W-:-:S12]  /*2b70*/  BSSY B0, `(.L_x_46) ;  /* 0x0000025000007945 */ /* 0x000fd80003800000 */
[----:B------:R-:W-:Y:S05]  /*2b80*/  @!P0 BRA `(.L_x_47) ;  /* 0x00000000008c8947 */ /* 0x000fea0003800000 */
[----:B------:R-:W-:-:S05]  /*2b90*/  UMOV UR4, 0x10 ;  /* 0x0000001000047882 */ /* 0x000fca0000000000 */
[----:B------:R-:W-:Y:S04]  /*2ba0*/  DEPBAR.LE SB1, 0x36 ;  /* 0x00009d800000791a */ /* 0x000fe80000000000 */
[----:B------:R-:W1:Y:S02]  /*2bb0*/  UTCATOMSWS.2CTA.FIND_AND_SET.ALIGN UP0, UR4, UR4 ;  /* 0x00000004000475e3 */ /* 0x000e640008200800 */
[----:B-1----:R-:W-:Y:S01]  /*2bc0*/  MOV R10, UR4 ;  /* 0x00000004000a7c02 */ /* 0x002fe20008000f00 */
[----:B------:R-:W-:Y:S06]  /*2bd0*/  BRA.U UP0, `(.L_x_48) ;  /* 0x0000000100187547 */ /* 0x000fec000b800000 */
.L_x_49:
[----:B------:R-:W-:Y:S05]  /*2be0*/  NANOSLEEP 0x64 ;  /* 0x000000640000795d */ /* 0x000fea0003800000 */
[----:B------:R-:W-:-:S05]  /*2bf0*/  UMOV UR4, 0x10 ;  /* 0x0000001000047882 */ /* 0x000fca0000000000 */
[----:B------:R-:W-:Y:S04]  /*2c00*/  DEPBAR.LE SB1, 0x36 ;  /* 0x00009d800000791a */ /* 0x000fe80000000000 */
[----:B------:R-:W1:Y:S02]  /*2c10*/  UTCATOMSWS.2CTA.FIND_AND_SET.ALIGN UP0, UR4, UR4 ;  /* 0x00000004000475e3 */ /* 0x000e640008200800 */
[----:B-1----:R-:W-:Y:S01]  /*2c20*/  MOV R10, UR4 ;  /* 0x00000004000a7c02 */ /* 0x002fe20008000f00 */
[----:B------:R-:W-:Y:S05]  /*2c30*/  BRA.U !UP0, `(.L_x_49) ;  /* 0xfffffffd08e87547 */ /* 0x000fea000b83ffff */
.L_x_48:
[----:B------:R-:W1:Y:S01]  /*2c40*/  LDS R6, [UR5+0x10] ;  /* 0x00001005ff067984 */ /* 0x000e620008000800 */
[----:B------:R-:W-:Y:S01]  /*2c50*/  IMAD.U32 R3, RZ, RZ, UR6 ;  /* 0x00000006ff037e24 */ /* 0x000fe2000f8e00ff */
[----:B------:R-:W-:-:S03]  /*2c60*/  MOV R4, UR7 ;  /* 0x0000000700047c02 */ /* 0x000fc60008000f00 */
[----:B------:R-:W-:Y:S01]  /*2c70*/  VIADD R3, R3, 0x100 ;  /* 0x0000010003037836 */ /* 0x000fe20000000000 */
[----:B-1----:R-:W-:-:S04]  /*2c80*/  SHF.L.U32 R6, R6, 0x1f, RZ ;  /* 0x0000001f06067819 */ /* 0x002fc800000006ff */
[----:B------:R-:W1:Y:S02]  /*2c90*/  SYNCS.PHASECHK.TRANS64.TRYWAIT P0, [UR5+0x8], R6 ;  /* 0x00000806ff0075a7 */ /* 0x000e640008001105 */
[----:B-1----:R-:W-:Y:S05]  /*2ca0*/  @P0 BRA `(.L_x_50) ;  /* 0x0000000000080947 */ /* 0x002fea0003800000 */
[----:B------:R-:W1:Y:S02]  /*2cb0*/  SYNCS.PHASECHK.TRANS64.TRYWAIT P0, [UR5+0x8], R6 ;  /* 0x00000806ff0075a7 */ /* 0x000e640008001105 */
[----:B-1----:R-:W-:Y:S05]  /*2cc0*/  @!P0 BRA `(.L_x_51) ;  /* 0x000000bc00148947 */ /* 0x002fea0003800000 */
.L_x_50:
[----:B------:R-:W-:Y:S01]  /*2cd0*/  PRMT R4, R4, 0x654, R3 ;  /* 0x0000065404047816 */ /* 0x000fe20000000003 */
[----:B------:R-:W-:Y:S01]  /*2ce0*/  HFMA2 R3, -RZ, RZ, 0, 5.9604644775390625e-08 ;  /* 0x00000001ff037431 */ /* 0x000fe200000001ff */
[----:B------:R-:W-:Y:S01]  /*2cf0*/  UPRMT UR4, UR7, 0x654, UR8 ;  /* 0x0000065407047896 */ /* 0x000fe20008000008 */
[----:B------:R-:W-:Y:S02]  /*2d00*/  IMAD.MOV.U32 R7, RZ, RZ, 0xffff ;  /* 0x0000ffffff077424 */ /* 0x000fe400078e00ff */
[----:B-1----:R-:W-:Y:S02]  /*2d10*/  IMAD.MOV.U32 R6, RZ, RZ, 0x4 ;  /* 0x00000004ff067424 */ /* 0x002fe400078e00ff */
[----:B------:R-:W-:Y:S01]  /*2d20*/  IMAD.SHL.U32 R9, R10, 0x20, RZ ;  /* 0x000000200a097824 */ /* 0x000fe200078e00ff */
[----:B------:R-:W-:Y:S02]  /*2d30*/  MOV R5, UR4 ;  /* 0x0000000400057c02 */ /* 0x000fe40008000f00 */
[-C--:B------:R-:W-:Y:S01]  /*2d40*/  SHF.L.U32 R8, R7, R10.reuse, RZ ;  /* 0x0000000a07087219 */ /* 0x080fe200000006ff */
[----:B------:R1:W-:Y:S01]  /*2d50*/  SYNCS.ARRIVE.TRANS64.RED RZ, [UR4], R6 ;  /* 0x00000006ffff79a7 */ /* 0x0003e20008000404 */
[----:B------:R-:W-:Y:S01]  /*2d60*/  SHF.L.U32 R7, R3, R10, RZ ;  /* 0x0000000a03077219 */ /* 0x000fe200000006ff */
[----:B------:R1:W-:Y:S04]  /*2d70*/  STS [UR6+0x100], R9 ;  /* 0x00010009ff007988 */ /* 0x0003e80008000806 */
[----:B------:R1:W-:Y:S04]  /*2d80*/  STAS [R4.64], R10 ;  /* 0x0000000a04007dbd */ /* 0x0003e8000c0008ff */
[----:B------:R1:W-:Y:S04]  /*2d90*/  ATOMS.OR RZ, [UR5+0x14], R8 ;  /* 0x00001408ffff798c */ /* 0x0003e8000b000005 */
[----:B------:R1:W-:Y:S04]  /*2da0*/  ATOMS.OR RZ, [UR5+0x18], R7 ;  /* 0x00001807ffff798c */ /* 0x0003e8000b000005 */
[----:B------:R1:W-:Y:S02]  /*2db0*/  ATOMS.XOR RZ, [UR5+0x10], R3 ;  /* 0x00001003ffff798c */ /* 0x0003e4000b800005 */
.L_x_47:
[----:B------:R-:W-:Y:S05]  /*2dc0*/  BSYNC B0 ;  /* 0x0000000000007941 */ /* 0x000fea0003800000 */
.L_x_46:
[----:B------:R-:W-:Y:S05]  /*2dd0*/  BRA.U UP1, `(.L_x_52) ;  /* 0x00000001016c7547 */ /* 0x000fea000b800000 */
[----:B------:R-:W-:-:S03]  /*2de0*/  UMOV UR4, 0xffffffff ;  /* 0xffffffff00047882 */ /* 0x000fc60000000000 */
[----:B------:R-:W-:Y:S05]  /*2df0*/  BRA.DIV UR4, `(.L_x_53) ;  /* 0x000000ba04e07947 */ /* 0x000fea000b800000 */
[----:B------:R-:W-:-:S13]  /*2e00*/  ELECT P0, URZ, PT ;  /* 0x0000000000ff782f */ /* 0x000fda0003800000 */
.L_x_183:
[----:B------:R-:W-:Y:S05]  /*2e10*/  @!P0 BRA `(.L_x_52) ;  /* 0x00000000005c8947 */ /* 0x000fea0003800000 */
[----:B-1----:R-:W1:Y:S02]  /*2e20*/  LDS R4, [UR5+0x10] ;  /* 0x00001005ff047984 */ /* 0x002e640008000800 */
[----:B-1----:R-:W-:-:S04]  /*2e30*/  SHF.L.U32 R4, R4, 0x1f, RZ ;  /* 0x0000001f04047819 */ /* 0x002fc800000006ff */
[----:B------:R-:W1:Y:S02]  /*2e40*/  SYNCS.PHASECHK.TRANS64.TRYWAIT P0, [UR5+0x8], R4 ;  /* 0x00000804ff0075a7 */ /* 0x000e640008001105 */
[----:B-1----:R-:W-:Y:S05]  /*2e50*/  @P0 BRA `(.L_x_54) ;  /* 0x0000000000080947 */ /* 0x002fea0003800000 */
[----:B------:R-:W1:Y:S02]  /*2e60*/  SYNCS.PHASECHK.TRANS64.TRYWAIT P0, [UR5+0x8], R4 ;  /* 0x00000804ff0075a7 */ /* 0x000e640008001105 */
[----:B-1----:R-:W-:Y:S05]  /*2e70*/  @!P0 BRA `(.L_x_55) ;  /* 0x000000b800e48947 */ /* 0x002fea0003800000 */
.L_x_54:
[----:B------:R-:W2:Y:S01]  /*2e80*/  LDS R6, [UR6+0x100] ;  /* 0x00010006ff067984 */ /* 0x000ea20008000800 */
[----:B-1----:R-:W-:Y:S02]  /*2e90*/  HFMA2 R3, -RZ, RZ, 0, 5.9604644775390625e-08 ;  /* 0x00000001ff037431 */ /* 0x002fe400000001ff */
[----:B------:R-:W-:Y:S01]  /*2ea0*/  IMAD.MOV.U32 R4, RZ, RZ, 0xffff ;  /* 0x0000ffffff047424 */ /* 0x000fe200078e00ff */
[----:B------:R-:W-:Y:S01]  /*2eb0*/  UPRMT UR4, UR7, 0x654, UR8 ;  /* 0x0000065407047896 */ /* 0x000fe20008000008 */
[----:B--2---:R-:W-:-:S03]  /*2ec0*/  IMAD.SHL.U32 R5, R6, 0x20, RZ ;  /* 0x0000002006057824 */ /* 0x004fc600078e00ff */
[-C--:B------:R-:W-:Y:S02]  /*2ed0*/  SHF.L.U32 R4, R4, R6.reuse, RZ ;  /* 0x0000000604047219 */ /* 0x080fe400000006ff */
[----:B------:R-:W-:Y:S01]  /*2ee0*/  SHF.L.U32 R6, R3, R6, RZ ;  /* 0x0000000603067219 */ /* 0x000fe200000006ff */
[----:B------:R2:W-:Y:S04]  /*2ef0*/  STS [UR6+0x100], R5 ;  /* 0x00010005ff007988 */ /* 0x0005e80008000806 */
[----:B------:R2:W-:Y:S04]  /*2f00*/  ATOMS.OR RZ, [UR5+0x14], R4 ;  /* 0x00001404ffff798c */ /* 0x0005e8000b000005 */
[----:B------:R2:W-:Y:S01]  /*2f10*/  ATOMS.OR RZ, [UR5+0x18], R6 ;  /* 0x00001806ffff798c */ /* 0x0005e2000b000005 */
[----:B------:R-:W-:Y:S03]  /*2f20*/  SYNCS.ARRIVE.TRANS64.RED.A1T0 RZ, [UR4], RZ ;  /* 0x000000ffffff79a7 */ /* 0x000fe60008100404 */
[----:B------:R2:W-:Y:S01]  /*2f30*/  ATOMS.XOR RZ, [UR5+0x10], R3 ;  /* 0x00001003ffff798c */ /* 0x0005e2000b800005 */
[----:B------:R-:W-:Y:S05]  /*2f40*/  BRA `(.L_x_52) ;  /* 0x0000000000107947 */ /* 0x000fea0003800000 */
.L_x_45:
[----:B------:R-:W-:Y:S02]  /*2f50*/  MOV R3, 0xffffffff ;  /* 0xffffffff00037802 */ /* 0x000fe40000000f00 */
[----:B------:R-:W-:-:S03]  /*2f60*/  MOV R4, 0x2f90 ;  /* 0x00002f9000047802 */ /* 0x000fc60000000f00 */
[----:B------:R1:W-:Y:S04]  /*2f70*/  STS [UR6+0x100], R3 ;  /* 0x00010003ff007988 */ /* 0x0003e80008000806 */
[----:B-1---5:R-:W-:Y:S05]  /*2f80*/  CALL.REL.NOINC `($__internal_1_$__cuda_sm10x_tcgen05_guardrail_trap_phase_invalid_during_alloc) ;  /* 0x000000c400247944 */ /* 0x022fea0003c00000 */
.L_x_52:
[----:B------:R-:W-:Y:S05]  /*2f90*/  WARPSYNC.ALL ;  /* 0x0000000000007948 */ /* 0x000fea0003800000 */
[----:B------:R-:W3:Y:S01]  /*2fa0*/  S2UR UR13, SR_CgaCtaId ;  /* 0x00000000000d79c3 */ /* 0x000ee20000008800 */
[----:B------:R-:W-:Y:S01]  /*2fb0*/  UMOV UR4, 0x400 ;  /* 0x0000040000047882 */ /* 0x000fe20000000000 */
[----:B------:R-:W-:-:S06]  /*2fc0*/  NOP ;  /* 0x0000000000007918 */ /* 0x000fcc0000000000 */
[----:B------:R-:W-:Y:S06]  /*2fd0*/  BAR.ARV 0x6, 0xa0 ;  /* 0x0182800000007b1d */ /* 0x000fec0000002000 */
[----:B------:R-:W-:Y:S01]  /*2fe0*/  UISETP.LT.AND UP0, UPT, UR46, 0x1, UPT ;  /* 0x000000012e00788c */ /* 0x000fe2000bf01270 */
[----:B------:R-:W-:Y:S01]  /*2ff0*/  LOP3.LUT R0, R0, 0xffff, RZ, 0xc0, !PT ;  /* 0x0000ffff00007812 */ /* 0x000fe200078ec0ff */
[----:B-1----:R-:W-:Y:S01]  /*3000*/  IMAD.MOV.U32 R9, RZ, RZ, RZ ;  /* 0x000000ffff097224 */ /* 0x002fe200078e00ff */
[----:B------:R-:W-:Y:S01]  /*3010*/  LOP3.LUT R2, R2, 0xffff, RZ, 0xc0, !PT ;  /* 0x0000ffff02027812 */ /* 0x000fe200078ec0ff */
[----:B------:R-:W-:Y:S01]  /*3020*/  IMAD.MOV.U32 R8, RZ, RZ, 0x1 ;  /* 0x00000001ff087424 */ /* 0x000fe200078e00ff */
[----:B------:R-:W-:Y:S01]  /*3030*/  R2UR UR42, R0 ;  /* 0x00000000002a72ca */ /* 0x000fe200000e0000 */
[----:B------:R-:W-:Y:S01]  /*3040*/  UMOV UR26, URZ ;  /* 0x000000ff001a7c82 */ /* 0x000fe20008000000 */
[----:B------:R-:W-:Y:S01]  /*3050*/  R2UR UR38, R2 ;  /* 0x00000000022672ca */ /* 0x000fe200000e0000 */
[----:B------:R-:W-:-:S02]  /*3060*/  UISETP.NE.AND UP3, UPT, UR20, URZ, UPT ;  /* 0x000000ff1400728c */ /* 0x000fc4000bf65270 */
[----:B---3--:R-:W-:Y:S02]  /*3070*/  ULEA UR13, UR13, UR4, 0x18 ;  /* 0x000000040d0d7291 */ /* 0x008fe4000f8ec0ff */
[----:B------:R-:W-:Y:S02]  /*3080*/  USEL UR4, UR46, 0x1, !UP0 ;  /* 0x000000012e047887 */ /* 0x000fe4000c000000 */
[----:B------:R-:W-:Y:S02]  /*3090*/  UIADD3 UR6, UPT, UPT, UR13, 0x10400, URZ ;  /* 0x000104000d067890 */ /* 0x000fe4000fffe0ff */
[----:B------:R-:W-:Y:S02]  /*30a0*/  UIADD3 UR7, UPT, UPT, UR13, 0x34400, URZ ;  /* 0x000344000d077890 */ /* 0x000fe4000fffe0ff */
[----:B------:R-:W-:Y:S01]  /*30b0*/  USHF.R.U32.HI UR6, URZ, 0x4, UR6 ;  /* 0x00000004ff067899 */ /* 0x000fe20008011606 */
[----:B--2---:R-:W1:Y:S01]  /*30c0*/  LDS R3, [UR13+0x100] ;  /* 0x0001000dff037984 */ /* 0x004e620008000800 */
[----:B------:R-:W-:-:S02]  /*30d0*/  UIADD3 UR43, UPT, UPT, -UR4, URZ, URZ ;  /* 0x000000ff042b7290 */ /* 0x000fc4000fffe1ff */
[----:B------:R-:W-:Y:S02]  /*30e0*/  UIADD3 UR5, UPT, UPT, UR13, 0x1c400, URZ ;  /* 0x0001c4000d057890 */ /* 0x000fe4000fffe0ff */
[----:B------:R-:W-:Y:S02]  /*30f0*/  USHF.R.U32.HI UR4, URZ, 0x4, UR7 ;  /* 0x00000004ff047899 */ /* 0x000fe40008011607 */
[----:B------:R-:W-:Y:S02]  /*3100*/  ULOP3.LUT UR6, UR6, 0x3fff, URZ, 0xc0, !UPT ;  /* 0x00003fff06067892 */ /* 0x000fe4000f8ec0ff */
[----:B------:R-:W-:Y:S02]  /*3110*/  USHF.R.U32.HI UR5, URZ, 0x4, UR5 ;  /* 0x00000004ff057899 */ /* 0x000fe40008011605 */
[----:B------:R-:W-:Y:S02]  /*3120*/  ULOP3.LUT UR39, UR6, 0x10000, URZ, 0xfc, !UPT ;  /* 0x0001000006277892 */ /* 0x000fe4000f8efcff */
[----:B------:R-:W-:-:S02]  /*3130*/  ULOP3.LUT UR5, UR5, 0x3fff, URZ, 0xc0, !UPT ;  /* 0x00003fff05057892 */ /* 0x000fc4000f8ec0ff */
[----:B------:R-:W-:Y:S02]  /*3140*/  ULOP3.LUT UR4, UR4, 0x3fff, URZ, 0xc0, !UPT ;  /* 0x00003fff04047892 */ /* 0x000fe4000f8ec0ff */
[----:B------:R-:W-:Y:S02]  /*3150*/  ULOP3.LUT UR40, UR5, 0x10000, URZ, 0xfc, !UPT ;  /* 0x0001000005287892 */ /* 0x000fe4000f8efcff */
[----:B------:R-:W-:Y:S02]  /*3160*/  ULOP3.LUT UR41, UR4, 0x10000, URZ, 0xfc, !UPT ;  /* 0x0001000004297892 */ /* 0x000fe4000f8efcff */
[----:B------:R-:W-:Y:S01]  /*3170*/  UIADD3 UR44, UPT, UPT, UR13, 0xa0, URZ ;  /* 0x000000a00d2c7890 */ /* 0x000fe2000fffe0ff */
[----:B-1----:R-:W-:Y:S01]  /*3180*/  R2UR UR29, R3 ;  /* 0x00000000031d72ca */ /* 0x002fe200000e0000 */
[----:B------:R-:W-:-:S05]  /*3190*/  IMAD.MOV.U32 R3, RZ, RZ, 0x1040 ;  /* 0x00001040ff037424 */ /* 0x000fca00078e00ff */
[C---:B------:R-:W-:Y:S02]  /*31a0*/  R2UR UR8, R3.reuse ;  /* 0x00000000030872ca */ /* 0x040fe400000e0000 */
[----:B------:R-:W-:-:S05]  /*31b0*/  R2UR UR6, R3 ;  /* 0x00000000030672ca */ /* 0x000fca00000e0000 */
[----:B------:R-:W-:Y:S02]  /*31c0*/  ULOP3.LUT UR7, UR29, 0x1, URZ, 0xc0, !UPT ;  /* 0x000000011d077892 */ /* 0x000fe4000f8ec0ff */
[----:B------:R-:W-:Y:S02]  /*31d0*/  UIADD3 UR36, UPT, UPT, UR29, 0x1e1, URZ ;  /* 0x000001e11d247890 */ /* 0x000fe4000fffe0ff */
[----:B------:R-:W-:Y:S02]  /*31e0*/  ULOP3.LUT UR9, UR7, 0x494, URZ, 0xfc, !UPT ;  /* 0x0000049407097892 */ /* 0x000fe4000f8efcff */
[----:B------:R-:W-:Y:S01]  /*31f0*/  UIADD3 UR34, UPT, UPT, UR29, 0x1e3, URZ ;  /* 0x000001e31d227890 */ /* 0x000fe2000fffe0ff */
[----:B------:R-:W-:Y:S01]  /*3200*/  R2UR UR7, R3 ;  /* 0x00000000030772ca */ /* 0x000fe200000e0000 */
[----:B------:R-:W-:Y:S01]  /*3210*/  ULOP3.LUT UR5, UR36, 0x1, URZ, 0xc0, !UPT ;  /* 0x0000000124057892 */ /* 0x000fe2000f8ec0ff */
[----:B------:R-:W-:Y:S01]  /*3220*/  CS2R R2, SRZ ;  /* 0x0000000000027805 */ /* 0x000fe2000001ff00 */
[----:B------:R-:W-:-:S02]  /*3230*/  ULOP3.LUT UR4, UR34, 0x1, URZ, 0xc0, !UPT ;  /* 0x0000000122047892 */ /* 0x000fc4000f8ec0ff */
[----:B------:R-:W-:Y:S02]  /*3240*/  UPRMT UR33, UR9, 0x5410, UR8 ;  /* 0x0000541009217896 */ /* 0x000fe40008000008 */
[----:B------:R-:W-:Y:S02]  /*3250*/  UIADD3 UR32, UPT, UPT, UR29, 0x1e0, URZ ;  /* 0x000001e01d207890 */ /* 0x000fe4000fffe0ff */
[----:B------:R-:W-:Y:S02]  /*3260*/  ULOP3.LUT UR30, UR29, 0xfffffffe, URZ, 0xc0, !UPT ;  /* 0xfffffffe1d1e7892 */ /* 0x000fe4000f8ec0ff */
[----:B------:R-:W-:Y:S02]  /*3270*/  ULOP3.LUT UR5, UR5, 0x494, URZ, 0xfc, !UPT ;  /* 0x0000049405057892 */ /* 0x000fe4000f8efcff */
[----:B------:R-:W-:Y:S02]  /*3280*/  ULOP3.LUT UR4, UR4, 0x494, URZ, 0xfc, !UPT ;  /* 0x0000049404047892 */ /* 0x000fe4000f8efcff */
[----:B------:R-:W-:-:S02]  /*3290*/  ULOP3.LUT UR32, UR32, 0xfffffffe, URZ, 0xc0, !UPT ;  /* 0xfffffffe20207892 */ /* 0x000fc4000f8ec0ff */
[----:B------:R-:W-:Y:S02]  /*32a0*/  ULOP3.LUT UR36, UR36, 0xfffffffe, URZ, 0xc0, !UPT ;  /* 0xfffffffe24247892 */ /* 0x000fe4000f8ec0ff */
[----:B------:R-:W-:Y:S02]  /*32b0*/  UIADD3 UR30, UPT, UPT, UR30, 0x1e2, URZ ;  /* 0x000001e21e1e7890 */ /* 0x000fe4000fffe0ff */
[----:B------:R-:W-:Y:S02]  /*32c0*/  ULOP3.LUT UR34, UR34, 0xfffffffe, URZ, 0xc0, !UPT ;  /* 0xfffffffe22227892 */ /* 0x000fe4000f8ec0ff */
[----:B------:R-:W-:Y:S02]  /*32d0*/  UPRMT UR37, UR5, 0x5410, UR7 ;  /* 0x0000541005257896 */ /* 0x000fe40008000007 */
[----:B------:R-:W-:Y:S01]  /*32e0*/  UPRMT UR35, UR4, 0x5410, UR6 ;  /* 0x0000541004237896 */ /* 0x000fe20008000006 */
[----:B------:R-:W-:-:S11]  /*32f0*/  UMOV UR31, UR33 ;  /* 0x00000021001f7c82 */ /* 0x000fd60008000000 */
.L_x_64:
[----:B------:R-:W-:Y:S02]  /*3300*/  LEA R0, R9, UR13, 0x3 ;  /* 0x0000000d09007c11 */ /* 0x000fe4000f8e18ff */
[----:B------:R-:W-:Y:S02]  /*3310*/  SHF.L.U32 R5, R3, 0x1f, RZ ;  /* 0x0000001f03057819 */ /* 0x000fe400000006ff */
[----:B------:R-:W-:Y:S02]  /*3320*/  LEA R4, R9, UR13, 0x4 ;  /* 0x0000000d09047c11 */ /* 0x000fe4000f8e20ff */
[----:B-1----:R-:W1:Y:S02]  /*3330*/  SYNCS.PHASECHK.TRANS64.TRYWAIT P0, [R0+URZ+0x80], R5 ;  /* 0x00008005000075a7 */ /* 0x002e6400080011ff */
[----:B-123--:R-:W-:Y:S05]  /*3340*/  @!P0 BRA `(.L_x_56) ;  /* 0x000000b400c88947 */ /* 0x00efea0003800000 */
.L_x_184:
[----:B-1----:R-:W1:Y:S01]  /*3350*/  LDS.128 R4, [R4+0xe0] ;  /* 0x0000e00004047984 */ /* 0x002e620000000c00 */
[----:B------:R-:W-:Y:S02]  /*3360*/  VIADD R0, R0, 0x90 ;  /* 0x0000009000007836 */ /* 0x000fe40000000000 */
[----:B------:R-:W-:Y:S01]  /*3370*/  VIADD R9, R9, 0x1 ;  /* 0x0000000109097836 */ /* 0x000fe20000000000 */
[----:B------:R-:W-:Y:S01]  /*3380*/  @!PT LDS RZ, [RZ] ;  /* 0x00000000fffff984 */ /* 0x000fe20000000800 */
[----:B------:R-:W-:Y:S01]  /*3390*/  @!PT LDS RZ, [RZ] ;  /* 0x00000000fffff984 */ /* 0x000fe20000000800 */
[----:B------:R-:W-:Y:S01]  /*33a0*/  @!PT LDS RZ, [RZ] ;  /* 0x00000000fffff984 */ /* 0x000fe20000000800 */
[----:B------:R-:W-:Y:S01]  /*33b0*/  @!PT LDS RZ, [RZ] ;  /* 0x00000000fffff984 */ /* 0x000fe20000000800 */
[----:B------:R2:W-:Y:S06]  /*33c0*/  MEMBAR.ALL.CTA ;  /* 0x0000000000007992 */ /* 0x0005ec0000008000 */
[----:B--2---:R-:W2:Y:S01]  /*33d0*/  FENCE.VIEW.ASYNC.S ;  /* 0x00000000000073c6 */ /* 0x004ea20000000000 */
[----:B------:R-:W-:-:S04]  /*33e0*/  PRMT R0, RZ, 0x654, R0 ;  /* 0x00000654ff007816 */ /* 0x000fc80000000000 */
[----:B--2---:R2:W-:Y:S01]  /*33f0*/  SYNCS.ARRIVE.TRANS64.RED.A1T0 RZ, [R0+URZ], RZ ;  /* 0x000000ff00ff79a7 */ /* 0x0045e200081004ff */
[----:B-1----:R-:W-:Y:S01]  /*3400*/  LOP3.LUT P1, RZ, R6, 0x1, RZ, 0xc0, !PT ;  /* 0x0000000106ff7812 */ /* 0x002fe2000782c0ff */
[----:B--2---:R-:W-:-:S12]  /*3410*/  BRA.U UP3, `(.L_x_57) ;  /* 0x0000000503187547 */ /* 0x004fd8000b800000 */
[----:B------:R-:W1:Y:S02]  /*3420*/  LDCU UR4, c[0x0][0x38c] ;  /* 0x00007180ff0477ac */ /* 0x000e640008000800 */
[----:B-1----:R-:W-:-:S09]  /*3430*/  UISETP.GE.AND UP0, UPT, UR4, 0x1, UPT ;  /* 0x000000010400788c */ /* 0x002fd2000bf06270 */
[----:B------:R-:W-:Y:S05]  /*3440*/  BRA.U !UP0, `(.L_x_58) ;  /* 0x0000000508047547 */ /* 0x000fea000b800000 */
[----:B------:R-:W-:Y:S01]  /*3450*/  ULEA UR4, UR26, UR13, 0x3 ;  /* 0x0000000d1a047291 */ /* 0x000fe2000f8e18ff */
[----:B------:R-:W-:Y:S01]  /*3460*/  SHF.L.U32 R0, R2, 0x1f, RZ ;  /* 0x0000001f02007819 */ /* 0x000fe200000006ff */
[----:B------:R-:W-:Y:S01]  /*3470*/  UMOV UR23, URZ ;  /* 0x000000ff00177c82 */ /* 0x000fe20008000000 */
[----:B------:R-:W-:Y:S01]  /*3480*/  LOP3.LUT R4, R8, 0x1, RZ, 0x3c, !PT ;  /* 0x0000000108047812 */ /* 0x000fe200078e3cff */
[----:B------:R-:W-:Y:S01]  /*3490*/  UMOV UR25, 0x1 ;  /* 0x0000000100197882 */ /* 0x000fe20000000000 */
[----:B------:R-:W-:Y:S01]  /*34a0*/  UMOV UR27, UR43 ;  /* 0x0000002b001b7c82 */ /* 0x000fe20008000000 */
[----:B------:R-:W-:Y:S01]  /*34b0*/  UMOV UR24, UR46 ;  /* 0x0000002e00187c82 */ /* 0x000fe20008000000 */
[----:B------:R-:W-:Y:S01]  /*34c0*/  R2UR UR22, R4 ;  /* 0x00000000041672ca */ /* 0x000fe200000e0000 */
[----:B------:R-:W-:Y:S01]  /*34d0*/  UMOV UR12, UR26 ;  /* 0x0000001a000c7c82 */ /* 0x000fe20008000000 */
[----:B------:R1:W2:Y:S11]  /*34e0*/  SYNCS.PHASECHK.TRANS64.TRYWAIT P2, [UR4], R0 ;  /* 0x00000000ff0075a7 */ /* 0x0002b60008041104 */
[----:B------:R-:W-:-:S12]  /*34f0*/  UIMAD UR22, UR22, 0xe0, UR29 ;  /* 0x000000e0161678a4 */ /* 0x000fd8000f8e021d */
.L_x_63:
[----:B------:R-:W-:Y:S02]  /*3500*/  UIADD3 UR27, UPT, UPT, UR27, 0x1, URZ ;  /* 0x000000011b1b7890 */ /* 0x000fe4000fffe0ff */
[----:B---3--:R-:W-:Y:S02]  /*3510*/  ULEA UR8, UR12, UR13, 0x3 ;  /* 0x0000000d0c087291 */ /* 0x008fe4000f8e18ff */
[----:B------:R-:W-:Y:S01]  /*3520*/  UISETP.NE.AND UP2, UPT, UR27, URZ, UPT ;  /* 0x000000ff1b00728c */ /* 0x000fe2000bf45270 */
[----:B--2---:R-:W-:Y:S10]  /*3530*/  @P2 BRA `(.L_x_59) ;  /* 0x00000000000c2947 */ /* 0x004ff40003800000 */
[----:B------:R-:W-:Y:S04]  /*3540*/  SHF.L.U32 R5, R2, 0x1f, RZ ;  /* 0x0000001f02057819 */ /* 0x000fe800000006ff */
[----:B------:R-:W2:Y:S02]  /*3550*/  SYNCS.PHASECHK.TRANS64.TRYWAIT P0, [UR8], R5 ;  /* 0x00000005ff0075a7 */ /* 0x000ea40008001108 */
[----:B--2---:R-:W-:Y:S05]  /*3560*/  @!P0 BRA `(.L_x_60) ;  /* 0x000000b400548947 */ /* 0x004fea0003800000 */
.L_x_59:
[----:B------:R-:W-:Y:S01]  /*3570*/  UISETP.NE.AND UP0, UPT, UR24, 0x1, UPT ;  /* 0x000000011800788c */ /* 0x000fe2000bf05270 */
[----:B------:R-:W-:Y:S01]  /*3580*/  PLOP3.LUT P2, PT, PT, PT, PT, 0x80, 0x8 ;  /* 0x000000000008781c */ /* 0x000fe20003f4f070 */
[----:B------:R-:W-:Y:S02]  /*3590*/  UIADD3 UR4, UPT, UPT, UR12, 0x1, URZ ;  /* 0x000000010c047890 */ /* 0x000fe4000fffe0ff */
[----:B------:R-:W-:Y:S02]  /*35a0*/  ULEA UR6, UR12, UR41, 0x7 ;  /* 0x000000290c067291 */ /* 0x000fe4000f8e38ff */
[----:B------:R-:W-:Y:S01]  /*35b0*/  UISETP.NE.AND UP1, UPT, UR4, 0x3, UPT ;  /* 0x000000030400788c */ /* 0x000fe2000bf25270 */
[----:B------:R-:W-:Y:S01]  /*35c0*/  PLOP3.LUT P0, PT, PT, PT, UP0, 0x80, 0x8 ;  /* 0x000000000008781c */ /* 0x000fe20003f0f008 */
[----:B------:R-:W-:Y:S02]  /*35d0*/  UMOV UR7, 0x4008 ;  /* 0x0000400800077882 */ /* 0x000fe40000000000 */
[----:B------:R-:W-:Y:S02]  /*35e0*/  USEL UR5, URZ, 0x1, UP1 ;  /* 0x00000001ff057887 */ /* 0x000fe40008800000 */
[----:B------:R-:W-:Y:S04]  /*35f0*/  USEL UR26, UR4, URZ, UP1 ;  /* 0x000000ff041a7287 */ /* 0x000fe80008800000 */
[----:B------:R-:W-:Y:S01]  /*3600*/  @UP0 ULEA UR4, UR26, UR13, 0x3 ;  /* 0x0000000d1a040291 */ /* 0x000fe2000f8e18ff */
[----:B------:R-:W-:Y:S01]  /*3610*/  LOP3.LUT R2, R2, UR5, RZ, 0x3c, !PT ;  /* 0x0000000502027c12 */ /* 0x000fe2000f8e3cff */
[----:B------:R-:W-:Y:S03]  /*3620*/  UISETP.NE.AND UP0, UPT, UR25, 0x1, UPT ;  /* 0x000000011900788c */ /* 0x000fe6000bf05270 */
[----:B-1----:R-:W-:Y:S04]  /*3630*/  @P0 SHF.L.U32 R0, R2, 0x1f, RZ ;  /* 0x0000001f02000819 */ /* 0x002fe800000006ff */
[----:B------:R1:W2:Y:S01]  /*3640*/  @P0 SYNCS.PHASECHK.TRANS64.TRYWAIT P2, [UR4], R0 ;  /* 0x00000000ff0005a7 */ /* 0x0002a20008041104 */
[----:B------:R1:W-:Y:S01]  /*3650*/  UTCCP.T.S.2CTA.128dp128bit tmem[UR29+0x1e0], gdesc[UR6] ;  /* 0x0001e0061d0079e7 */ /* 0x0003e20008380000 */
[----:B------:R-:W-:Y:S05]  /*3660*/  BRA.U UP0, `(.L_x_61) ;  /* 0x00000001000c7547 */ /* 0x000fea000b800000 */
[----:B------:R-:W-:Y:S04]  /*3670*/  SHF.L.U32 R5, R8, 0x1f, RZ ;  /* 0x0000001f08057819 */ /* 0x000fe800000006ff */
[----:B------:R-:W3:Y:S02]  /*3680*/  SYNCS.PHASECHK.TRANS64.TRYWAIT P0, [UR13+0xa8], R5 ;  /* 0x0000a805ff0075a7 */ /* 0x000ee4000800110d */
[----:B---3--:R-:W-:Y:S05]  /*3690*/  @!P0 BRA `(.L_x_62) ;  /* 0x000000b400208947 */ /* 0x008fea0003800000 */
.L_x_61:
[----:B-1----:R-:W-:Y:S02]  /*36a0*/  ULEA UR6, UR12, UR40, 0xb ;  /* 0x000000280c067291 */ /* 0x002fe4000f8e58ff */
[----:B------:R-:W-:Y:S02]  /*36b0*/  ULEA UR4, UR12, UR39, 0xa ;  /* 0x000000270c047291 */ /* 0x000fe4000f8e50ff */
[----:B------:R-:W-:Y:S02]  /*36c0*/  UISETP.NE.U32.AND UP0, UPT, UR23, URZ, UPT ;  /* 0x000000ff1700728c */ /* 0x000fe4000bf05070 */
[----:B------:R-:W-:Y:S02]  /*36d0*/  UIADD3 UR20, UPT, UPT, UR6, 0x4, URZ ;  /* 0x0000000406147890 */ /* 0x000fe4000fffe0ff */
[----:B------:R-:W-:Y:S02]  /*36e0*/  UIADD3 UR18, UPT, UPT, UR4, 0x2, URZ ;  /* 0x0000000204127890 */ /* 0x000fe4000fffe0ff */
[----:B------:R-:W-:Y:S02]  /*36f0*/  UIADD3 UR28, UPT, UPT, UR8, 0x18, URZ ;  /* 0x00000018081c7890 */ /* 0x000fe4000fffe0ff */
[----:B------:R-:W-:Y:S02]  /*3700*/  UIADD3 UR16, UPT, UPT, UR6, 0x400, URZ ;  /* 0x0000040006107890 */ /* 0x000fe4000fffe0ff */
[----:B------:R-:W-:Y:S02]  /*3710*/  UIADD3 UR14, UPT, UPT, UR4, 0x4, URZ ;  /* 0x00000004040e7890 */ /* 0x000fe4000fffe0ff */
[----:B------:R-:W-:Y:S02]  /*3720*/  UIADD3 UR10, UPT, UPT, UR6, 0x404, URZ ;  /* 0x00000404060a7890 */ /* 0x000fe4000fffe0ff */
[----:B------:R-:W-:Y:S02]  /*3730*/  UIADD3 UR8, UPT, UPT, UR4, 0x6, URZ ;  /* 0x0000000604087890 */ /* 0x000fe4000fffe0ff */
[----:B------:R-:W-:Y:S02]  /*3740*/  UIADD3 UR25, UPT, UPT, UR25, 0x1, URZ ;  /* 0x0000000119197890 */ /* 0x000fe4000fffe0ff */
[----:B------:R-:W-:Y:S01]  /*3750*/  UIADD3 UR24, UPT, UPT, UR24, -0x1, URZ ;  /* 0xffffffff18187890 */ /* 0x000fe2000fffe0ff */
[----:B------:R-:W-:Y:S01]  /*3760*/  UMOV UR7, 0x40004040 ;  /* 0x4000404000077882 */ /* 0x000fe20000000000 */
[----:B------:R-:W-:Y:S01]  /*3770*/  UMOV UR5, 0x40004040 ;  /* 0x4000404000057882 */ /* 0x000fe20000000000 */
[----:B------:R-:W-:Y:S01]  /*3780*/  UMOV UR21, 0x40004040 ;  /* 0x4000404000157882 */ /* 0x000fe20000000000 */
[----:B------:R3:W-:Y:S01]  /*3790*/  UTCHMMA.2CTA gdesc[UR4], gdesc[UR6], tmem[UR22], tmem[UR32], idesc[UR33], UP0 ;  /* 0x00ff2006040075ea */ /* 0x0007e20008200016 */
[----:B------:R-:W-:Y:S01]  /*37a0*/  UMOV UR19, 0x40004040 ;  /* 0x4000404000137882 */ /* 0x000fe20000000000 */
[----:B------:R-:W-:Y:S01]  /*37b0*/  UMOV UR17, 0x40004040 ;  /* 0x4000404000117882 */ /* 0x000fe20000000000 */
[----:B------:R3:W-:Y:S01]  /*37c0*/  UTCHMMA.2CTA gdesc[UR18], gdesc[UR20], tmem[UR22], tmem[UR36], idesc[UR37], UPT ;  /* 0x00ff2414120075ea */ /* 0x0007e2000ba00016 */
[----:B------:R-:W-:Y:S01]  /*37d0*/  UMOV UR15, 0x40004040 ;  /* 0x40004040000f7882 */ /* 0x000fe20000000000 */
[----:B------:R-:W-:Y:S01]  /*37e0*/  UMOV UR11, 0x40004040 ;  /* 0x40004040000b7882 */ /* 0x000fe20000000000 */
[----:B------:R3:W-:Y:S01]  /*37f0*/  UTCHMMA.2CTA gdesc[UR14], gdesc[UR16], tmem[UR22], tmem[UR30], idesc[UR31], UPT ;  /* 0x00ff1e100e0075ea */ /* 0x0007e2000ba00016 */
[----:B------:R-:W-:Y:S01]  /*3800*/  UMOV UR9, 0x40004040 ;  /* 0x4000404000097882 */ /* 0x000fe20000000000 */
[----:B------:R-:W-:Y:S01]  /*3810*/  UMOV UR23, 0x1 ;  /* 0x0000000100177882 */ /* 0x000fe20000000000 */
[----:B------:R3:W-:Y:S01]  /*3820*/  UTCHMMA.2CTA gdesc[UR8], gdesc[UR10], tmem[UR22], tmem[UR34], idesc[UR35], UPT ;  /* 0x00ff220a080075ea */ /* 0x0007e2000ba00016 */
[----:B------:R3:W-:Y:S01]  /*3830*/  UTCBAR.2CTA.MULTICAST [UR28], URZ, UR38 ;  /* 0x000000ff1c0073e9 */ /* 0x0007e20008200826 */
[----:B------:R-:W-:Y:S01]  /*3840*/  UMOV UR12, UR26 ;  /* 0x0000001a000c7c82 */ /* 0x000fe20008000000 */
[----:B------:R-:W-:Y:S05]  /*3850*/  BRA.U UP2, `(.L_x_63) ;  /* 0xfffffffd02287547 */ /* 0x000fea000b83ffff */
.L_x_58:
[----:B------:R1:W-:Y:S01]  /*3860*/  UTCBAR.2CTA.MULTICAST [UR44], URZ, UR42 ;  /* 0x000000ff2c0073e9 */ /* 0x0003e2000820082a */
[----:B------:R-:W-:Y:S01]  /*3870*/  NOP ;  /* 0x0000000000007918 */ /* 0x000fe20000000000 */
.L_x_57:
[C---:B------:R-:W-:Y:S02]  /*3880*/  ISETP.NE.AND P0, PT, R9.reuse, 0x2, PT ;  /* 0x000000020900780c */ /* 0x040fe40003f05270 */
[----:B------:R-:W-:Y:S02]  /*3890*/  LOP3.LUT R8, R8, 0x1, RZ, 0x3c, !PT ;  /* 0x0000000108087812 */ /* 0x000fe400078e3cff */
[----:B------:R-:W-:Y:S02]  /*38a0*/  SEL R0, RZ, 0x1, P0 ;  /* 0x00000001ff007807 */ /* 0x000fe40000000000 */
[----:B------:R-:W-:Y:S02]  /*38b0*/  SEL R9, R9, RZ, P0 ;  /* 0x000000ff09097207 */ /* 0x000fe40000000000 */
[----:B------:R-:W-:Y:S01]  /*38c0*/  LOP3.LUT R3, R3, R0, RZ, 0x3c, !PT ;  /* 0x0000000003037212 */ /* 0x000fe200078e3cff */
[----:B------:R-:W-:Y:S06]  /*38d0*/  @P1 BRA `(.L_x_64) ;  /* 0xfffffff800881947 */ /* 0x000fec000383ffff */
[----:B---3--:R-:W3:Y:S01]  /*38e0*/  S2UR UR6, SR_CgaCtaId ;  /* 0x00000000000679c3 */ /* 0x008ee20000008800 */
[----:B------:R-:W-:Y:S01]  /*38f0*/  ELECT P0, URZ, PT ;  /* 0x0000000000ff782f */ /* 0x000fe20003800000 */
[----:B------:R-:W-:Y:S01]  /*3900*/  IMAD.MOV.U32 R0, RZ, RZ, 0x1 ;  /* 0x00000001ff007424 */ /* 0x000fe200078e00ff */
[----:B------:R-:W-:Y:S01]  /*3910*/  UMOV UR4, 0x40 ;  /* 0x0000004000047882 */ /* 0x000fe20000000000 */
[----:B------:R-:W-:-:S04]  /*3920*/  SHF.L.U32 R3, RZ, 0x1f, RZ ;  /* 0x0000001fff037819 */ /* 0x000fc800000006ff */
[----:B------:R-:W-:Y:S01]  /*3930*/  UVIRTCOUNT.DEALLOC.SMPOOL 0x80 ;  /* 0x000000800000784c */ /* 0x000fe20000000000 */
[----:B---3--:R-:W-:-:S09]  /*3940*/  ULEA UR6, UR6, UR4, 0x18 ;  /* 0x0000000406067291 */ /* 0x008fd2000f8ec0ff */
[----:B------:R3:W-:Y:S01]  /*3950*/  @P0 STS.U8 [UR6+0x1c], R0 ;  /* 0x00001c00ff000988 */ /* 0x0007e20008000006 */
[----:B------:R-:W4:Y:S02]  /*3960*/  SYNCS.PHASECHK.TRANS64.TRYWAIT P0, [UR13+0xd0], R3 ;  /* 0x0000d003ff0075a7 */ /* 0x000f24000800110d */
[----:B---34-:R-:W-:Y:S05]  /*3970*/  @!P0 BRA `(.L_x_65) ;  /* 0x000000b000808947 */ /* 0x018fea0003800000 */
.L_x_188:
[----:B------:R-:W-:Y:S01]  /*3980*/  NOP ;  /* 0x0000000000007918 */ /* 0x000fe20000000000 */
[----:B---3--:R-:W3:Y:S01]  /*3990*/  LDS R0, [UR6+0x14] ;  /* 0x00001406ff007984 */ /* 0x008ee20008000800 */
[----:B------:R-:W-:Y:S01]  /*39a0*/  ULOP3.LUT UR4, UR29, 0xffff, URZ, 0xc0, !UPT ;  /* 0x0000ffff1d047892 */ /* 0x000fe2000f8ec0ff */
[----:B------:R-:W-:Y:S01]  /*39b0*/  UMOV UR5, 0xffff ;  /* 0x0000ffff00057882 */ /* 0x000fe20000000000 */
[----:B------:R-:W-:Y:S02]  /*39c0*/  UMOV UR7, 0x1 ;  /* 0x0000000100077882 */ /* 0x000fe40000000000 */
[----:B------:R-:W-:-:S04]  /*39d0*/  USHF.R.U32.HI UR4, URZ, 0x5, UR4 ;  /* 0x00000005ff047899 */ /* 0x000fc80008011604 */
[----:B------:R-:W-:Y:S02]  /*39e0*/  USHF.L.U32 UR5, UR5, UR4, URZ ;  /* 0x0000000405057299 */ /* 0x000fe400080006ff */
[----:B------:R-:W-:-:S04]  /*39f0*/  USHF.L.U32 UR4, UR7, UR4, URZ ;  /* 0x0000000407047299 */ /* 0x000fc800080006ff */
[----:B---3--:R-:W-:-:S04]  /*3a00*/  LOP3.LUT R0, R0, UR5, RZ, 0xc0, !PT ;  /* 0x0000000500007c12 */ /* 0x008fc8000f8ec0ff */
[----:B------:R-:W-:-:S13]  /*3a10*/  ISETP.NE.AND P0, PT, R0, UR5, PT ;  /* 0x0000000500007c0c */ /* 0x000fda000bf05270 */
[----:B------:R-:W-:Y:S05]  /*3a20*/  @P0 BRA `(.L_x_66) ;  /* 0x0000000000580947 */ /* 0x000fea0003800000 */
[----:B------:R-:W3:Y:S02]  /*3a30*/  LDS R0, [UR6+0x18] ;  /* 0x00001806ff007984 */ /* 0x000ee40008000800 */
[----:B---3--:R-:W-:-:S04]  /*3a40*/  LOP3.LUT R0, R0, UR4, RZ, 0xc0, !PT ;  /* 0x0000000400007c12 */ /* 0x008fc8000f8ec0ff */
[----:B------:R-:W-:-:S13]  /*3a50*/  ISETP.NE.AND P0, PT, R0, UR4, PT ;  /* 0x0000000400007c0c */ /* 0x000fda000bf05270 */
[----:B------:R-:W-:Y:S05]  /*3a60*/  @P0 BRA `(.L_x_67) ;  /* 0x00000000003c0947 */ /* 0x000fea0003800000 */
[----:B------:R-:W3:Y:S01]  /*3a70*/  S2R R2, SR_LANEID ;  /* 0x0000000000027919 */ /* 0x000ee20000000000 */
[----:B------:R-:W-:Y:S01]  /*3a80*/  ULOP3.LUT UR5, URZ, UR5, URZ, 0x33, !UPT ;  /* 0x00000005ff057292 */ /* 0x000fe2000f8e33ff */
[----:B------:R-:W-:Y:S01]  /*3a90*/  LOP3.LUT R4, RZ, UR4, RZ, 0x33, !PT ;  /* 0x00000004ff047c12 */ /* 0x000fe2000f8e33ff */
[----:B------:R-:W-:Y:S02]  /*3aa0*/  VOTEU.ANY UR4, UPT, PT ;  /* 0x0000000000047886 */ /* 0x000fe400038e0100 */
[----:B------:R-:W-:Y:S01]  /*3ab0*/  UFLO.U32 UR4, UR4 ;  /* 0x00000004000472bd */ /* 0x000fe200080e0000 */
[----:B------:R-:W4:Y:S01]  /*3ac0*/  REDUX UR7, R4 ;  /* 0x00000000040773c4 */ /* 0x000f220000000000 */
[----:B------:R-:W-:-:S06]  /*3ad0*/  IMAD.U32 R0, RZ, RZ, UR5 ;  /* 0x00000005ff007e24 */ /* 0x000fcc000f8e00ff */
[----:B------:R1:W-:Y:S01]  /*3ae0*/  UTCATOMSWS.AND URZ, UR5 ;  /* 0x0000000500ff79e3 */ /* 0x0003e20008000000 */
[----:B------:R-:W2:Y:S01]  /*3af0*/  REDUX UR8, R0 ;  /* 0x00000000000873c4 */ /* 0x000ea20000000000 */
[----:B---3--:R-:W-:Y:S01]  /*3b00*/  ISETP.EQ.U32.AND P0, PT, R2, UR4, PT ;  /* 0x0000000402007c0c */ /* 0x008fe2000bf02070 */
[----:B----4-:R-:W-:Y:S01]  /*3b10*/  IMAD.U32 R2, RZ, RZ, UR7 ;  /* 0x00000007ff027e24 */ /* 0x010fe2000f8e00ff */
[----:B--2---:R-:W-:-:S11]  /*3b20*/  MOV R3, UR8 ;  /* 0x0000000800037c02 */ /* 0x004fd60008000f00 */
[----:B------:R1:W-:Y:S04]  /*3b30*/  @P0 ATOMS.AND RZ, [UR6+0x14], R3 ;  /* 0x00001403ffff098c */ /* 0x0003e8000a800006 */
[----:B------:R1:W-:Y:S01]  /*3b40*/  @P0 ATOMS.AND RZ, [UR6+0x18], R2 ;  /* 0x00001802ffff098c */ /* 0x0003e2000a800006 */
[----:B------:R-:W-:Y:S05]  /*3b50*/  BRA `(.L_x_68) ;  /* 0x0000000000147947 */ /* 0x000fea0003800000 */
.L_x_67:
[----:B------:R-:W-:Y:S02]  /*3b60*/  MOV R2, 0x3b80 ;  /* 0x00003b8000027802 */ /* 0x000fe40000000f00 */
[----:B-12--5:R-:W-:Y:S05]  /*3b70*/  CALL.REL.NOINC `($__internal_0_$__cuda_sm10x_tcgen05_guardrail_trap_col_being_dealloced_not_returned_by_alloc) ;  /* 0x000000b8001c7944 */ /* 0x026fea0003c00000 */
[----:B------:R-:W-:Y:S05]  /*3b80*/  BRA `(.L_x_68) ;  /* 0x0000000000087947 */ /* 0x000fea0003800000 */
.L_x_66:
[----:B------:R-:W-:Y:S02]  /*3b90*/  MOV R2, 0x3bb0 ;  /* 0x00003bb000027802 */ /* 0x000fe40000000f00 */
[----:B-12--5:R-:W-:Y:S05]  /*3ba0*/  CALL.REL.NOINC `($__internal_2_$__cuda_sm10x_tcgen05_guardrail_trap_unallocated_columns_being_dealloced) ;  /* 0x000000b800287944 */ /* 0x026fea0003c00000 */
.L_x_68:
[----:B------:R-:W-:Y:S01]  /*3bb0*/  NOP ;  /* 0x0000000000007918 */ /* 0x000fe20000000000 */
[----:B-1----:R-:W-:Y:S05]  /*3bc0*/  EXIT ;  /* 0x000000000000794d */ /* 0x002fea0003800000 */
.L_x_44:
[----:B------:R-:W-:-:S09]  /*3bd0*/  UISETP.NE.OR UP0, UPT, UR18, 0x3, !UP4 ;  /* 0x000000031200788c */ /* 0x000fd2000e705670 */
[----:B------:R-:W-:Y:S05]  /*3be0*/  BRA.U UP0, `(.L_x_69) ;  /* 0x0000002100fc7547 */ /* 0x000fea000b800000 */
[----:B------:R-:W1:Y:S01]  /*3bf0*/  LDCU.64 UR4, c[0x0][0xa88] ;  /* 0x00015100ff0477ac */ /* 0x000e620008000a00 */
[----:B------:R-:W2:Y:S01]  /*3c00*/  LDC.64 R12, c[0x0][0x348] ;  /* 0x0000d200ff0c7b82 */ /* 0x000ea20000000a00 */
[----:B------:R-:W-:Y:S01]  /*3c10*/  HFMA2 R10, -RZ, RZ, 0, 0 ;  /* 0x00000000ff0a7431 */ /* 0x000fe200000001ff */
[----:B------:R-:W-:Y:S01]  /*3c20*/  MOV R9, RZ ;  /* 0x000000ff00097202 */ /* 0x000fe20000000f00 */
[----:B------:R-:W3:Y:S01]  /*3c30*/  LDCU UR55, c[0x0][0x370] ;  /* 0x00006e00ff3777ac */ /* 0x000ee20008000800 */
[----:B------:R-:W-:Y:S01]  /*3c40*/  HFMA2 R3, -RZ, RZ, 0, 2 ;  /* 0x00004000ff037431 */ /* 0x000fe200000001ff */
[----:B------:R-:W3:Y:S01]  /*3c50*/  LDCU.128 UR60, c[0x0][0xd10] ;  /* 0x0001a200ff3c77ac */ /* 0x000ee20008000c00 */
[----:B------:R-:W4:Y:S01]  /*3c60*/  LDCU UR53, c[0x0][0x374] ;  /* 0x00006e80ff3577ac */ /* 0x000f220008000800 */
[----:B------:R-:W4:Y:S01]  /*3c70*/  LDCU.64 UR56, c[0x0][0xa90] ;  /* 0x00015200ff3877ac */ /* 0x000f220008000a00 */
[----:B-1----:R-:W-:Y:S01]  /*3c80*/  UISETP.NE.U32.AND UP0, UPT, UR4, URZ, UPT ;  /* 0x000000ff0400728c */ /* 0x002fe2000bf05070 */
[----:B------:R-:W1:Y:S01]  /*3c90*/  LDCU UR15, c[0x0][0xd0c] ;  /* 0x0001a180ff0f77ac */ /* 0x000e620008000800 */
[----:B------:R-:W2:Y:S01]  /*3ca0*/  LDCU UR65, c[0x0][0xd20] ;  /* 0x0001a400ff4177ac */ /* 0x000ea20008000800 */
[----:B------:R-:W2:Y:S01]  /*3cb0*/  LDCU UR4, c[0x0][0xd30] ;  /* 0x0001a600ff0477ac */ /* 0x000ea20008000800 */
[----:B------:R-:W-:-:S02]  /*3cc0*/  UISETP.NE.AND.EX UP6, UPT, UR5, URZ, UPT, UP0 ;  /* 0x000000ff0500728c */ /* 0x000fc4000bfc5300 */
[----:B------:R-:W-:Y:S02]  /*3cd0*/  UISETP.NE.AND UP0, UPT, UR18, 0x2, UPT ;  /* 0x000000021200788c */ /* 0x000fe4000bf05270 */
[----:B---3--:R-:W-:Y:S02]  /*3ce0*/  UIMAD.WIDE.U32 UR8, UR55, UR60, URZ ;  /* 0x0000003c370872a5 */ /* 0x008fe4000f8e00ff */
[----:B----4-:R-:W-:Y:S01]  /*3cf0*/  UIMAD.WIDE.U32 UR6, UR53, UR63, URZ ;  /* 0x0000003f350672a5 */ /* 0x010fe2000f8e00ff */
[----:B------:R-:W-:Y:S01]  /*3d00*/  UMOV UR21, 0x400 ;  /* 0x0000040000157882 */ /* 0x000fe20000000000 */
[----:B------:R-:W-:Y:S02]  /*3d10*/  USEL UR64, URZ, 0x1, UP0 ;  /* 0x00000001ff407887 */ /* 0x000fe40008000000 */
[----:B------:R-:W-:Y:S02]  /*3d20*/  UISETP.NE.U32.AND UP0, UPT, UR56, URZ, UPT ;  /* 0x000000ff3800728c */ /* 0x000fe4000bf05070 */
[----:B------:R-:W-:Y:S01]  /*3d30*/  ULEA UR21, UR54, UR21, 0x18 ;  /* 0x0000001536157291 */ /* 0x000fe2000f8ec0ff */
[----:B------:R-:W-:Y:S01]  /*3d40*/  UMOV UR5, UR9 ;  /* 0x0000000900057c82 */ /* 0x000fe20008000000 */
[----:B------:R-:W-:Y:S01]  /*3d50*/  UMOV UR6, UR7 ;  /* 0x0000000700067c82 */ /* 0x000fe20008000000 */
[----:B------:R-:W-:-:S02]  /*3d60*/  UISETP.GE.AND UP4, UPT, UR45, 0x1, UPT ;  /* 0x000000012d00788c */ /* 0x000fc4000bf86270 */
[----:B------:R-:W-:Y:S02]  /*3d70*/  UISETP.NE.AND UP3, UPT, UR45, 0x1, UPT ;  /* 0x000000012d00788c */ /* 0x000fe4000bf65270 */
[----:B------:R-:W-:Y:S01]  /*3d80*/  UISETP.NE.AND.EX UP5, UPT, UR57, URZ, UPT, UP0 ;  /* 0x000000ff3900728c */ /* 0x000fe2000bfa5300 */
[----:B------:R-:W-:Y:S01]  /*3d90*/  UMOV UR46, URZ ;  /* 0x000000ff002e7c82 */ /* 0x000fe20008000000 */
[----:B------:R-:W-:Y:S01]  /*3da0*/  UPLOP3.LUT UP1, UPT, UPT, UPT, UPT, 0x40, 0x4 ;  /* 0x000000000004789c */ /* 0x000fe20003f2e870 */
[----:B------:R-:W3:Y:S01]  /*3db0*/  LDCU.64 UR22, c[0x0][0xd28] ;  /* 0x0001a500ff1677ac */ /* 0x000ee20008000a00 */
[----:B-1----:R-:W-:Y:S02]  /*3dc0*/  UISETP.NE.AND UP3, UPT, UR15, 0x1, UPT ;  /* 0x000000010f00788c */ /* 0x002fe4000bf65270 */
[----:B------:R-:W-:Y:S02]  /*3dd0*/  UIADD3 UR25, UPT, UPT, UR21, 0x30, URZ ;  /* 0x0000003015197890 */ /* 0x000fe4000fffe0ff */
[----:B------:R-:W-:-:S02]  /*3de0*/  UIADD3 UR49, UPT, UPT, UR21, 0x38, URZ ;  /* 0x0000003815317890 */ /* 0x000fc4000fffe0ff */
[----:B------:R-:W-:Y:S02]  /*3df0*/  UIADD3 UR41, UPT, UPT, UR21, 0x40, URZ ;  /* 0x0000004015297890 */ /* 0x000fe4000fffe0ff */
[----:B------:R-:W-:Y:S02]  /*3e00*/  UIADD3 UR33, UPT, UPT, UR21, 0x48, URZ ;  /* 0x0000004815217890 */ /* 0x000fe4000fffe0ff */
[----:B------:R-:W-:Y:S02]  /*3e10*/  USHF.R.U32.HI UR59, URZ, UR61, UR5 ;  /* 0x0000003dff3b7299 */ /* 0x000fe40008011605 */
[----:B--2---:R-:W-:Y:S02]  /*3e20*/  USHF.R.U32.HI UR58, URZ, UR65, UR6 ;  /* 0x00000041ff3a7299 */ /* 0x004fe40008011606 */
[----:B------:R-:W-:Y:S02]  /*3e30*/  UISETP.NE.AND UP0, UPT, UR62, 0x1, UPT ;  /* 0x000000013e00788c */ /* 0x000fe4000bf05270 */
[----:B------:R-:W-:-:S11]  /*3e40*/  UISETP.NE.AND UP4, UPT, UR4, 0x1, UPT ;  /* 0x000000010400788c */ /* 0x000fd6000bf85270 */
.L_x_84:
[C---:B------:R-:W-:Y:S02]  /*3e50*/  LEA R8, R10.reuse, UR21, 0x3 ;  /* 0x000000150a087c11 */ /* 0x040fe4000f8e18ff */
[----:B------:R-:W-:Y:S02]  /*3e60*/  SHF.L.U32 R5, R9, 0x1f, RZ ;  /* 0x0000001f09057819 */ /* 0x000fe400000006ff */
[----:B------:R-:W-:Y:S02]  /*3e70*/  LEA R6, R10, UR21, 0x4 ;  /* 0x000000150a067c11 */ /* 0x000fe4000f8e20ff */
[----:B-1----:R-:W1:Y:S02]  /*3e80*/  SYNCS.PHASECHK.TRANS64.TRYWAIT P0, [R8+URZ+0x80], R5 ;  /* 0x00008005080075a7 */ /* 0x002e6400080011ff */
[----:B-1----:R-:W-:Y:S05]  /*3e90*/  @!P0 BRA `(.L_x_70) ;  /* 0x000000ac00508947 */ /* 0x002fea0003800000 */
.L_x_189:
[----:B-1----:R-:W1:Y:S01]  /*3ea0*/  LDS.128 R4, [R6+0xe0] ;  /* 0x0000e00006047984 */ /* 0x002e620000000c00 */
[----:B------:R-:W-:Y:S01]  /*3eb0*/  UISETP.GE.AND UP0, UPT, UR45, 0x1, UPT ;  /* 0x000000012d00788c */ /* 0x000fe2000bf06270 */
[----:B------:R-:W-:Y:S01]  /*3ec0*/  @!PT LDS RZ, [RZ] ;  /* 0x00000000fffff984 */ /* 0x000fe20000000800 */
[----:B------:R-:W-:Y:S01]  /*3ed0*/  @!PT LDS RZ, [RZ] ;  /* 0x00000000fffff984 */ /* 0x000fe20000000800 */
[----:B------:R-:W-:Y:S01]  /*3ee0*/  @!PT LDS RZ, [RZ] ;  /* 0x00000000fffff984 */ /* 0x000fe20000000800 */
[----:B------:R-:W-:Y:S01]  /*3ef0*/  @!PT LDS RZ, [RZ] ;  /* 0x00000000fffff984 */ /* 0x000fe20000000800 */
[----:B------:R2:W-:Y:S06]  /*3f00*/  MEMBAR.ALL.CTA ;  /* 0x0000000000007992 */ /* 0x0005ec0000008000 */
[----:B--2---:R-:W2:Y:S01]  /*3f10*/  FENCE.VIEW.ASYNC.S ;  /* 0x00000000000073c6 */ /* 0x004ea20000000000 */
[----:B-1----:R-:W-:Y:S11]  /*3f20*/  LOP3.LUT P0, RZ, R6, 0x1, RZ, 0xc0, !PT ;  /* 0x0000000106ff7812 */ /* 0x002ff6000780c0ff */
[----:B------:R-:W-:Y:S02]  /*3f30*/  @!UPT UIADD3 URZ, UPT, UPT, URZ, URZ, URZ ;  /* 0x000000fffffff290 */ /* 0x000fe4000fffe0ff */
[----:B--2---:R-:W-:Y:S01]  /*3f40*/  VOTEU.ANY UP3, P0 ;  /* 0x0000000000ff7886 */ /* 0x004fe20000060100 */
[----:B------:R-:W-:Y:S11]  /*3f50*/  PLOP3.LUT P0, PT, PT, PT, UP3, 0x80, 0x8 ;  /* 0x000000000008781c */ /* 0x000ff60003f0f038 */
[----:B------:R-:W-:Y:S02]  /*3f60*/  @!UPT UIADD3 URZ, UPT, UPT, URZ, URZ, URZ ;  /* 0x000000fffffff290 */ /* 0x000fe4000fffe0ff */
[----:B------:R-:W-:Y:S02]  /*3f70*/  @P0 SHF.R.U32.HI R0, RZ, 0x10, R5 ;  /* 0x00000010ff000819 */ /* 0x000fe40000011605 */
[----:B------:R-:W-:Y:S02]  /*3f80*/  @P0 MOV R2, R4 ;  /* 0x0000000400020202 */ /* 0x000fe40000000f00 */
[----:B------:R-:W-:Y:S01]  /*3f90*/  @P0 R2UR UR4, R0 ;  /* 0x00000000000402ca */ /* 0x000fe200000e0000 */
[----:B------:R-:W-:Y:S01]  /*3fa0*/  VIADD R0, R8, 0x90 ;  /* 0x0000009008007836 */ /* 0x000fe20000000000 */
[----:B------:R-:W-:Y:S02]  /*3fb0*/  @P0 LOP3.LUT R4, R5, 0xffff, RZ, 0xc0, !PT ;  /* 0x0000ffff05040812 */ /* 0x000fe400078ec0ff */
[----:B------:R-:W-:Y:S02]  /*3fc0*/  @P0 R2UR UR6, R2 ;  /* 0x00000000020602ca */ /* 0x000fe400000e0000 */
[----:B------:R-:W-:Y:S02]  /*3fd0*/  PRMT R0, RZ, 0x654, R0 ;  /* 0x00000654ff007816 */ /* 0x000fe40000000000 */
[----:B------:R-:W-:Y:S02]  /*3fe0*/  @P0 R2UR UR5, R4 ;  /* 0x00000000040502ca */ /* 0x000fe400000e0000 */
[----:B------:R1:W-:Y:S03]  /*3ff0*/  SYNCS.ARRIVE.TRANS64.RED.A1T0 RZ, [R0+URZ], RZ ;  /* 0x000000ff00ff79a7 */ /* 0x0003e600081004ff */
[----:B------:R-:W-:Y:S04]  /*4000*/  @UP3 UMOV UR47, UR4 ;  /* 0x00000004002f3c82 */ /* 0x000fe80008000000 */
[----:B------:R-:W-:Y:S04]  /*4010*/  @UP3 UMOV UR14, UR6 ;  /* 0x00000006000e3c82 */ /* 0x000fe80008000000 */
[----:B------:R-:W-:Y:S01]  /*4020*/  @UP3 UMOV UR13, UR5 ;  /* 0x00000005000d3c82 */ /* 0x000fe20008000000 */
[----:B------:R-:W-:Y:S05]  /*4030*/  BRA.U !UP0, `(.L_x_71) ;  /* 0x0000000108c07547 */ /* 0x000fea000b800000 */
[----:B------:R-:W-:Y:S02]  /*4040*/  UIMAD.WIDE.U32 UR16, UR13, UR63, URZ ;  /* 0x0000003f0d1072a5 */ /* 0x000fe4000f8e00ff */
[----:B------:R-:W-:Y:S02]  /*4050*/  UP2UR UR20, UPR, URZ, 0x4 ;  /* 0x00000004ff147883 */ /* 0x000fe40008000000 */
[----:B------:R-:W-:Y:S02]  /*4060*/  UISETP.NE.AND UP2, UPT, UR62, 0x1, UPT ;  /* 0x000000013e00788c */ /* 0x000fe4000bf45270 */
[----:B------:R-:W-:Y:S02]  /*4070*/  UIMAD.WIDE.U32 UR18, UR14, UR60, URZ ;  /* 0x0000003c0e1272a5 */ /* 0x000fe4000f8e00ff */
[----:B------:R-:W-:Y:S02]  /*4080*/  USEL UR4, UR53, UR58, !UP2 ;  /* 0x0000003a35047287 */ /* 0x000fe4000d000000 */
[----:B------:R-:W-:Y:S02]  /*4090*/  UISETP.NE.AND UP0, UPT, UR15, 0x1, UPT ;  /* 0x000000010f00788c */ /* 0x000fe4000bf05270 */
[----:B------:R-:W-:Y:S02]  /*40a0*/  UP2UR UR24, UPR, URZ, 0x2 ;  /* 0x00000002ff187883 */ /* 0x000fe40008000000 */
[----:B------:R-:W-:Y:S02]  /*40b0*/  UISETP.NE.AND UP1, UPT, UR45, 0x1, UPT ;  /* 0x000000012d00788c */ /* 0x000fe4000bf25270 */
[----:B---3--:R-:W-:Y:S02]  /*40c0*/  UIMAD.WIDE.U32 UR8, UR4, UR22, URZ ;  /* 0x00000016040872a5 */ /* 0x008fe4000f8e00ff */
[----:B------:R-:W-:Y:S01]  /*40d0*/  USEL UR7, UR55, UR59, !UP0 ;  /* 0x0000003b37077287 */ /* 0x000fe2000c000000 */
[----:B------:R-:W-:Y:S02]  /*40e0*/  UMOV UR5, UR17 ;  /* 0x0000001100057c82 */ /* 0x000fe40008000000 */
[----:B------:R-:W-:Y:S02]  /*40f0*/  USHF.R.U32.HI UR6, URZ, UR65, UR5 ;  /* 0x00000041ff067299 */ /* 0x000fe40008011605 */
[----:B------:R-:W-:Y:S02]  /*4100*/  UIMAD.WIDE.U32 UR10, UR7, UR22, URZ ;  /* 0x00000016070a72a5 */ /* 0x000fe4000f8e00ff */
[----:B------:R-:W-:Y:S02]  /*4110*/  USEL UR6, UR13, UR6, !UP2 ;  /* 0x000000060d067287 */ /* 0x000fe4000d000000 */
[----:B------:R-:W-:Y:S01]  /*4120*/  UISETP.NE.AND UP2, UPT, UR20, URZ, UPT ;  /* 0x000000ff1400728c */ /* 0x000fe2000bf45270 */
[----:B------:R-:W-:Y:S02]  /*4130*/  UMOV UR5, UR19 ;  /* 0x0000001300057c82 */ /* 0x000fe40008000000 */
[----:B------:R-:W-:Y:S03]  /*4140*/  USHF.R.U32.HI UR12, URZ, UR61, UR5 ;  /* 0x0000003dff0c7299 */ /* 0x000fe60008011605 */
[----:B------:R-:W-:Y:S02]  /*4150*/  UMOV UR5, UR9 ;  /* 0x0000000900057c82 */ /* 0x000fe40008000000 */
[----:B------:R-:W-:Y:S03]  /*4160*/  @UP1 USHF.R.U32.HI UR4, URZ, UR23, UR5 ;  /* 0x00000017ff041299 */ /* 0x000fe60008011605 */
[----:B------:R-:W-:Y:S01]  /*4170*/  UMOV UR5, UR11 ;  /* 0x0000000b00057c82 */ /* 0x000fe20008000000 */
[----:B------:R-:W-:Y:S02]  /*4180*/  UIMAD UR4, UR45, UR4, URZ ;  /* 0x000000042d0472a4 */ /* 0x000fe4000f8e02ff */
[----:B------:R-:W-:Y:S02]  /*4190*/  @UP1 USHF.R.U32.HI UR7, URZ, UR23, UR5 ;  /* 0x00000017ff071299 */ /* 0x000fe40008011605 */
[----:B------:R-:W-:Y:S02]  /*41a0*/  USEL UR5, UR14, UR12, !UP0 ;  /* 0x0000000c0e057287 */ /* 0x000fe4000c000000 */
[----:B------:R-:W-:Y:S02]  /*41b0*/  UIMAD.WIDE.U32 UR10, UR6, UR22, URZ ;  /* 0x00000016060a72a5 */ /* 0x000fe4000f8e00ff */
[----:B------:R-:W-:Y:S02]  /*41c0*/  UIMAD UR8, UR45, UR7, URZ ;  /* 0x000000072d0872a4 */ /* 0x000fe4000f8e02ff */
[----:B------:R-:W-:Y:S03]  /*41d0*/  UISETP.GE.AND UP0, UPT, UR6, UR4, UPT ;  /* 0x000000040600728c */ /* 0x000fe6000bf06270 */
[----:B------:R-:W-:Y:S01]  /*41e0*/  UMOV UR4, UR11 ;  /* 0x0000000b00047c82 */ /* 0x000fe20008000000 */
[----:B------:R-:W-:Y:S02]  /*41f0*/  UISETP.GE.OR UP0, UPT, UR5, UR8, UP0 ;  /* 0x000000080500728c */ /* 0x000fe40008706670 */
[----:B------:R-:W-:Y:S02]  /*4200*/  USHF.R.U32.HI UR4, URZ, UR23, UR4 ;  /* 0x00000017ff047299 */ /* 0x000fe40008011604 */
[----:B------:R-:W-:Y:S02]  /*4210*/  UIMAD.WIDE.U32 UR8, UR5, UR22, URZ ;  /* 0x00000016050872a5 */ /* 0x000fe4000f8e00ff */
[----:B------:R-:W-:Y:S04]  /*4220*/  USEL UR10, UR6, UR4, !UP1 ;  /* 0x00000004060a7287 */ /* 0x000fe8000c800000 */
[----:B------:R-:W-:Y:S01]  /*4230*/  UIADD3 UR11, UPT, UPT, -UR10, URZ, URZ ;  /* 0x000000ff0a0b7290 */ /* 0x000fe2000fffe1ff */
[----:B------:R-:W-:Y:S02]  /*4240*/  @!UP0 UMOV UR4, UR9 ;  /* 0x0000000900048c82 */ /* 0x000fe40008000000 */
[----:B------:R-:W-:Y:S02]  /*4250*/  @!UP0 USHF.R.U32.HI UR4, URZ, UR23, UR4 ;  /* 0x00000017ff048299 */ /* 0x000fe40008011604 */
[----:B------:R-:W-:Y:S02]  /*4260*/  UIMAD UR8, UR45, UR11, UR6 ;  /* 0x0000000b2d0872a4 */ /* 0x000fe4000f8e0206 */
[----:B------:R-:W-:Y:S02]  /*4270*/  @!UP0 USEL UR4, UR5, UR4, !UP1 ;  /* 0x0000000405048287 */ /* 0x000fe4000c800000 */
[----:B------:R-:W-:Y:S02]  /*4280*/  UISETP.NE.AND UP1, UPT, UR24, URZ, UPT ;  /* 0x000000ff1800728c */ /* 0x000fe4000bf25270 */
[----:B------:R-:W-:Y:S02]  /*4290*/  @!UP0 UIMAD UR7, UR7, UR8, UR4 ;  /* 0x00000008070782a4 */ /* 0x000fe4000f8e0204 */
[----:B------:R-:W-:Y:S02]  /*42a0*/  @!UP0 UIADD3 UR9, UPT, UPT, UR10, -UR4, URZ ;  /* 0x800000040a098290 */ /* 0x000fe4000fffe0ff */
[----:B------:R-:W-:Y:S02]  /*42b0*/  UIADD3 UR8, UPT, UPT, -UR6, URZ, URZ ;  /* 0x000000ff06087290 */ /* 0x000fe4000fffe1ff */
[----:B------:R-:W-:Y:S02]  /*42c0*/  UIADD3 UR4, UPT, UPT, -UR5, URZ, URZ ;  /* 0x000000ff05047290 */ /* 0x000fe4000fffe1ff */
[----:B------:R-:W-:Y:S03]  /*42d0*/  @!UP0 UIMAD UR6, UR9, UR45, UR5 ;  /* 0x0000002d090682a4 */ /* 0x000fe6000f8e0205 */
[----:B------:R-:W-:Y:S01]  /*42e0*/  @!UP0 UMOV UR5, UR7 ;  /* 0x0000000700058c82 */ /* 0x000fe20008000000 */
[----:B------:R-:W-:Y:S02]  /*42f0*/  UIMAD UR7, UR15, UR4, UR14 ;  /* 0x000000040f0772a4 */ /* 0x000fe4000f8e020e */
[----:B------:R-:W-:Y:S02]  /*4300*/  UIMAD UR4, UR62, UR8, UR13 ;  /* 0x000000083e0472a4 */ /* 0x000fe4000f8e020d */
[----:B------:R-:W-:Y:S02]  /*4310*/  UIMAD UR14, UR5, UR15, UR7 ;  /* 0x0000000f050e72a4 */ /* 0x000fe4000f8e0207 */
[----:B------:R-:W-:Y:S11]  /*4320*/  UIMAD UR13, UR6, UR62, UR4 ;  /* 0x0000003e060d72a4 */ /* 0x000ff6000f8e0204 */
[----:B------:R-:W-:Y:S01]  /*4330*/  @!UPT UIADD3 URZ, UPT, UPT, URZ, URZ, URZ ;  /* 0x000000fffffff290 */ /* 0x000fe2000fffe0ff */
.L_x_71:
[----:B------:R-:W2:Y:S01]  /*4340*/  @!UP4 LDCU.128 UR8, c[0x0][0xd10] ;  /* 0x0001a200ff08c7ac */ /* 0x000ea20008000c00 */
[----:B------:R-:W-:Y:S01]  /*4350*/  IMAD.MOV.U32 R6, RZ, RZ, 0x1 ;  /* 0x00000001ff067424 */ /* 0x000fe200078e00ff */
[----:B------:R-:W-:Y:S04]  /*4360*/  ISETP.NE.U32.AND P1, PT, RZ, UR56, PT ;  /* 0x00000038ff007c0c */ /* 0x000fe8000bf25070 */
[----:B------:R-:W-:Y:S01]  /*4370*/  ISETP.NE.AND.EX P1, PT, RZ, UR57, PT, P1 ;  /* 0x00000039ff007c0c */ /* 0x000fe2000bf25310 */
[----:B------:R-:W4:Y:S01]  /*4380*/  @!UP4 LDCU UR5, c[0x0][0xd0c] ;  /* 0x0001a180ff05c7ac */ /* 0x000f220008000800 */
[----:B------:R-:W-:Y:S01]  /*4390*/  SHF.L.U32 R6, R6, 0x1f, RZ ;  /* 0x0000001f06067819 */ /* 0x000fe200000006ff */
[----:B------:R-:W3:Y:S01]  /*43a0*/  @!UP4 LDCU UR4, c[0x0][0xd20] ;  /* 0x0001a400ff04c7ac */ /* 0x000ee20008000800 */
[----:B------:R-:W-:Y:S02]  /*43b0*/  USHF.L.U32 UR29, UR27, 0x8, URZ ;  /* 0x000000081b1d7899 */ /* 0x000fe400080006ff */
[----:B--2---:R-:W-:Y:S02]  /*43c0*/  UIMAD.WIDE.U32 UR6, UR14, UR8, URZ ;  /* 0x000000080e0672a5 */ /* 0x004fe4000f8e00ff */
[----:B------:R-:W-:Y:S02]  /*43d0*/  USHF.L.U32 UR26, UR26, 0x7, URZ ;  /* 0x000000071a1a7899 */ /* 0x000fe400080006ff */
[----:B------:R-:W-:Y:S02]  /*43e0*/  @!UP4 USHF.R.U32.HI UR7, URZ, UR9, UR7 ;  /* 0x00000009ff07c299 */ /* 0x000fe40008011607 */
[----:B------:R-:W-:Y:S02]  /*43f0*/  UIMAD.WIDE.U32 UR8, UR13, UR11, URZ ;  /* 0x0000000b0d0872a5 */ /* 0x000fe4000f8e00ff */
[----:B----4-:R-:W-:Y:S04]  /*4400*/  @!UP4 UISETP.NE.AND UP0, UPT, UR5, 0x1, UPT ;  /* 0x000000010500c88c */ /* 0x010fe8000bf05270 */
[----:B------:R-:W-:Y:S02]  /*4410*/  @!UP4 USEL UR7, UR14, UR7, !UP0 ;  /* 0x000000070e07c287 */ /* 0x000fe4000c000000 */
[----:B------:R-:W-:Y:S01]  /*4420*/  @!UP4 UISETP.NE.AND UP0, UPT, UR10, 0x1, UPT ;  /* 0x000000010a00c88c */ /* 0x000fe2000bf05270 */
[----:B------:R-:W-:Y:S02]  /*4430*/  @!UP4 UMOV UR6, UR9 ;  /* 0x000000090006cc82 */ /* 0x000fe40008000000 */
[----:B---3--:R-:W-:Y:S04]  /*4440*/  @!UP4 USHF.R.U32.HI UR6, URZ, UR4, UR6 ;  /* 0x00000004ff06c299 */ /* 0x008fe80008011606 */
[----:B------:R-:W-:Y:S04]  /*4450*/  @!UP4 USEL UR6, UR13, UR6, !UP0 ;  /* 0x000000060d06c287 */ /* 0x000fe8000c000000 */
[----:B------:R-:W-:Y:S02]  /*4460*/  @!UP4 UIADD3 UR4, UPT, UPT, -UR7, UR6, URZ ;  /* 0x000000060704c290 */ /* 0x000fe4000fffe1ff */
[----:B------:R-:W-:Y:S02]  /*4470*/  @!UP4 UIADD3 UR6, UPT, UPT, UR7, -UR6, URZ ;  /* 0x800000060706c290 */ /* 0x000fe4000fffe0ff */
[----:B------:R-:W-:Y:S02]  /*4480*/  @!UP4 UIMAD UR14, UR4, UR5, UR14 ;  /* 0x00000005040ec2a4 */ /* 0x000fe4000f8e020e */
[----:B------:R-:W-:Y:S01]  /*4490*/  @!UP4 UIMAD UR13, UR6, UR10, UR13 ;  /* 0x0000000a060dc2a4 */ /* 0x000fe2000f8e020d */
[----:B------:R-:W-:Y:S11]  /*44a0*/  BRA.U UP1, `(.L_x_72) ;  /* 0x0000000101107547 */ /* 0x000ff6000b800000 */
[----:B-1----:R-:W-:Y:S04]  /*44b0*/  MOV R0, UR64 ;  /* 0x0000004000007c02 */ /* 0x002fe80008000f00 */
[----:B------:R-:W-:Y:S04]  /*44c0*/  SHF.L.U32 R5, R0, 0x1f, RZ ;  /* 0x0000001f00057819 */ /* 0x000fe800000006ff */
[----:B------:R-:W1:Y:S02]  /*44d0*/  SYNCS.PHASECHK.TRANS64.TRYWAIT P0, [UR21+0x78], R5 ;  /* 0x00007805ff0075a7 */ /* 0x000e640008001115 */
[----:B-1----:R-:W-:Y:S05]  /*44e0*/  @!P0 BRA `(.L_x_73) ;  /* 0x000000a400d08947 */ /* 0x002fea0003800000 */
.L_x_72:
[----:B------:R-:W-:Y:S05]  /*44f0*/  BRA.U !UP5, `(.L_x_74) ;  /* 0x000000010d387547 */ /* 0x000fea000b800000 */
[----:B------:R-:W-:Y:S01]  /*4500*/  UPLOP3.LUT UP2, UPT, UPT, UPT, UP6, 0x80, 0x8 ;  /* 0x000000000008789c */ /* 0x000fe20003f4f060 */
[----:B-1----:R-:W-:Y:S01]  /*4510*/  HFMA2 R0, -RZ, RZ, 0, 5.9604644775390625e-08 ;  /* 0x00000001ff007431 */ /* 0x002fe200000001ff */
[----:B------:R-:W1:Y:S01]  /*4520*/  LDCU.64 UR8, c[0x0][0x358] ;  /* 0x00006b00ff0877ac */ /* 0x000e620008000a00 */
[----:B------:R-:W-:Y:S03]  /*4530*/  IMAD.MOV.U32 R78, RZ, RZ, 0x1 ;  /* 0x00000001ff4e7424 */ /* 0x000fe600078e00ff */
[----:B------:R-:W-:Y:S05]  /*4540*/  PLOP3.LUT P0, PT, PT, PT, UP2, 0x80, 0x8 ;  /* 0x000000000008781c */ /* 0x000fea0003f0f028 */
[----:B------:R-:W2:Y:S01]  /*4550*/  @UP2 LDCU.64 UR4, c[0x0][0xa88] ;  /* 0x00015100ff0427ac */ /* 0x000ea20008000a00 */
[----:B------:R-:W-:Y:S07]  /*4560*/  @UP2 UIMAD UR6, UR36, UR56, URZ ;  /* 0x00000038240622a4 */ /* 0x000fee000f8e02ff */
[----:B------:R-:W-:Y:S01]  /*4570*/  @!P0 PRMT R78, R0, 0x7610, R78 ;  /* 0x00007610004e8816 */ /* 0x000fe2000000004e */
[----:B--2---:R-:W-:Y:S06]  /*4580*/  @UP2 UIMAD.WIDE UR4, UR6, 0x4, UR4 ;  /* 0x00000004060428a5 */ /* 0x004fec000f8e0204 */
[----:B------:R-:W-:Y:S01]  /*4590*/  IMAD.U32 R4, RZ, RZ, UR4 ;  /* 0x00000004ff047e24 */ /* 0x000fe2000f8e00ff */
[----:B------:R-:W-:Y:S04]  /*45a0*/  MOV R5, UR5 ;  /* 0x0000000500057c02 */ /* 0x000fe80008000f00 */
[----:B------:R-:W2:Y:S01]  /*45b0*/  @!UP2 LDCU UR4, c[0x0][0xa80] ;  /* 0x00015000ff04a7ac */ /* 0x000ea20008000800 */
[----:B-1---5:R3:W5:Y:S02]  /*45c0*/  @P0 LDG.E R41, desc[UR8][R4.64] ;  /* 0x0000000804290981 */ /* 0x022764000c1e1900 */
[----:B--23--:R-:W-:Y:S07]  /*45d0*/  @!P0 IMAD.U32 R41, RZ, RZ, UR4 ;  /* 0x00000004ff298e24 */ /* 0x00cfee000f8e00ff */
.L_x_74:
[----:B-----5:R-:W-:Y:S01]  /*45e0*/  @!P1 FSETP.EQ.AND P0, PT, R41, RZ, PT ;  /* 0x000000ff2900920b */ /* 0x020fe20003f02000 */
[----:B------:R-:W-:Y:S01]  /*45f0*/  @!UPT UIADD3 URZ, UPT, UPT, URZ, URZ, URZ ;  /* 0x000000fffffff290 */ /* 0x000fe2000fffe0ff */
[----:B------:R-:W-:Y:S11]  /*4600*/  @!P1 BRA `(.L_x_75) ;  /* 0x0000000000149947 */ /* 0x000ff60003800000 */
[----:B------:R-:W-:Y:S02]  /*4610*/  LOP3.LUT P1, RZ, R78, 0xff, RZ, 0xc0, !PT ;  /* 0x000000ff4eff7812 */ /* 0x000fe4000782c0ff */
[----:B------:R-:W-:Y:S04]  /*4620*/  PLOP3.LUT P0, PT, PT, PT, UP2, 0x80, 0x8 ;  /* 0x000000000008781c */ /* 0x000fe80003f0f028 */
[----:B------:R-:W-:Y:S07]  /*4630*/  PLOP3.LUT P0, PT, P0, PT, PT, 0x8, 0x80 ;  /* 0x000000000080781c */ /* 0x000fee000070e170 */
[----:B------:R-:W-:Y:S11]  /*4640*/  @P1 FSETP.EQ.AND P0, PT, R41, RZ, PT ;  /* 0x000000ff2900120b */ /* 0x000ff60003f02000 */
[----:B------:R-:W-:Y:S02]  /*4650*/  @!UPT UIADD3 URZ, UPT, UPT, URZ, URZ, URZ ;  /* 0x000000fffffff290 */ /* 0x000fe4000fffe0ff */
.L_x_75:
[----:B------:R-:W2:Y:S01]  /*4660*/  SYNCS.PHASECHK.TRANS64.TRYWAIT P2, [UR21+0x50], R6 ;  /* 0x00005006ff0075a7 */ /* 0x000ea20008041115 */
[----:B------:R-:W-:Y:S01]  /*4670*/  ELECT P1, URZ, PT ;  /* 0x0000000000ff782f */ /* 0x000fe20003820000 */
[----:B------:R-:W-:Y:S03]  /*4680*/  ULOP3.LUT UR7, UR46, 0x1, URZ, 0xc0, !UPT ;  /* 0x000000012e077892 */ /* 0x000fe6000f8ec0ff */
[----:B------:R-:W-:Y:S11]  /*4690*/  PLOP3.LUT P1, PT, P0, P1, PT, 0xf2, 0x2f ;  /* 0x00000000002f781c */ /* 0x000ff60000723e72 */
[----:B------:R-:W-:Y:S02]  /*46a0*/  @!UPT UIADD3 URZ, UPT, UPT, URZ, URZ, URZ ;  /* 0x000000fffffff290 */ /* 0x000fe4000fffe0ff */
[----:B------:R-:W-:Y:S05]  /*46b0*/  @!P1 IADD3 R2, P0, PT, R12, 0x780, RZ ;  /* 0x000007800c029810 */ /* 0x000fea0007f1e0ff */
[----:B-1----:R-:W-:Y:S01]  /*46c0*/  @!P1 IMAD.X R0, RZ, RZ, R13, P0 ;  /* 0x000000ffff009224 */ /* 0x002fe200000e060d */
[----:B--2---:R-:W-:Y:S07]  /*46d0*/  @!P2 BRA `(.L_x_76) ;  /* 0x000000a4006ca947 */ /* 0x004fee0003800000 */
.L_x_192:
[----:B------:R-:W-:Y:S01]  /*46e0*/  @!P1 R2UR UR5, R2 ;  /* 0x00000000020592ca */ /* 0x000fe200000e0000 */
[----:B------:R-:W-:Y:S01]  /*46f0*/  VOTEU.ALL UP0, P1 ;  /* 0x0000000000ff7886 */ /* 0x000fe20000800000 */
[----:B------:R-:W-:Y:S01]  /*4700*/  @!P1 R2UR UR4, R0 ;  /* 0x00000000000492ca */ /* 0x000fe200000e0000 */
[----:B------:R-:W-:Y:S01]  /*4710*/  VOTEU.ALL UP1, P1 ;  /* 0x0000000000ff7886 */ /* 0x000fe20000820000 */
[----:B------:R-:W-:Y:S01]  /*4720*/  ISETP.NE.AND P0, PT, RZ, UR7, !P1 ;  /* 0x00000007ff007c0c */ /* 0x000fe2000cf05270 */
[----:B------:R-:W-:Y:S01]  /*4730*/  UMOV UR8, 0x0 ;  /* 0x0000000000087882 */ /* 0x000fe20000000000 */
[----:B------:R-:W-:Y:S02]  /*4740*/  @!UP0 UIADD3 UR6, UPT, UPT, UR29, 0xe0, URZ ;  /* 0x000000e01d068890 */ /* 0x000fe4000fffe0ff */
[----:B------:R-:W-:Y:S01]  /*4750*/  @!UP0 UIADD3 UR24, UPT, UPT, UR21, 0x200, URZ ;  /* 0x0000020015188890 */ /* 0x000fe2000fffe0ff */
[----:B------:R-:W-:Y:S01]  /*4760*/  UMOV UR9, 0x10000000 ;  /* 0x1000000000097882 */ /* 0x000fe20000000000 */
[----:B------:R-:W-:Y:S02]  /*4770*/  UMOV UR28, UR36 ;  /* 0x00000024001c7c82 */ /* 0x000fe40008000000 */
[----:B------:R-:W-:Y:S01]  /*4780*/  @!P1 IMAD.U32 R0, RZ, RZ, UR6 ;  /* 0x00000006ff009e24 */ /* 0x000fe2000f8e00ff */
[----:B------:R-:W-:Y:S01]  /*4790*/  @!UP0 UIADD3 UR10, UPT, UPT, UR26, 0x20, URZ ;  /* 0x000000201a0a8890 */ /* 0x000fe2000fffe0ff */
[----:B------:R-:W-:Y:S01]  /*47a0*/  IMAD.U32 R4, RZ, RZ, UR5 ;  /* 0x00000005ff047e24 */ /* 0x000fe2000f8e00ff */
[----:B------:R-:W-:Y:S01]  /*47b0*/  UMOV UR16, 0x0 ;  /* 0x0000000000107882 */ /* 0x000fe20000000000 */
[----:B-1----:R-:W-:Y:S01]  /*47c0*/  IMAD.U32 R5, RZ, RZ, UR4 ;  /* 0x00000004ff057e24 */ /* 0x002fe2000f8e00ff */
[----:B------:R-:W-:Y:S01]  /*47d0*/  UMOV UR17, 0x10000000 ;  /* 0x1000000000117882 */ /* 0x000fe20000000000 */
[----:B------:R-:W-:Y:S01]  /*47e0*/  @P0 IMAD R0, RZ, RZ, UR29 ;  /* 0x0000001dff000e24 */ /* 0x000fe2000f8e02ff */
[----:B------:R-:W-:Y:S01]  /*47f0*/  @!P1 R2UR UR4, R4 ;  /* 0x00000000040492ca */ /* 0x000fe200000e0000 */
[----:B------:R-:W-:Y:S01]  /*4800*/  UMOV UR12, UR36 ;  /* 0x00000024000c7c82 */ /* 0x000fe20008000000 */
[----:B------:R-:W-:Y:S01]  /*4810*/  @!P1 R2UR UR5, R5 ;  /* 0x00000000050592ca */ /* 0x000fe200000e0000 */
[----:B------:R-:W-:Y:S01]  /*4820*/  UPRMT UR30, UR54, 0x654, UR25 ;  /* 0x00000654361e7896 */ /* 0x000fe20008000019 */
[----:B------:R-:W-:Y:S11]  /*4830*/  PLOP3.LUT P0, PT, P1, PT, PT, 0x8, 0x80 ;  /* 0x000000000080781c */ /* 0x000ff60000f0e170 */
[----:B------:R-:W-:Y:S02]  /*4840*/  @!UPT UIADD3 URZ, UPT, UPT, URZ, URZ, URZ ;  /* 0x000000fffffff290 */ /* 0x000fe4000fffe0ff */
[C---:B------:R-:W-:Y:S02]  /*4850*/  @P0 R2UR.BROADCAST UR27, R0.reuse ;  /* 0x00000000001b02ca */ /* 0x040fe400008e0000 */
[----:B------:R-:W-:Y:S11]  /*4860*/  PLOP3.LUT P0, PT, P1, PT, PT, 0x8, 0x80 ;  /* 0x000000000080781c */ /* 0x000ff60000f0e170 */
[----:B------:R-:W-:Y:S02]  /*4870*/  @!UPT UIADD3 URZ, UPT, UPT, URZ, URZ, URZ ;  /* 0x000000fffffff290 */ /* 0x000fe4000fffe0ff */
[C---:B------:R-:W-:Y:S02]  /*4880*/  @P0 R2UR.BROADCAST UR11, R0.reuse ;  /* 0x00000000000b02ca */ /* 0x040fe400008e0000 */
[----:B------:R-:W-:Y:S01]  /*4890*/  PLOP3.LUT P0, PT, P1, PT, PT, 0x8, 0x80 ;  /* 0x000000000080781c */ /* 0x000fe20000f0e170 */
[----:B------:R1:W-:Y:S01]  /*48a0*/  @!UP1 UTMALDG.3D [UR24], [UR4], desc[UR8] ;  /* 0x00000818040095b4 */ /* 0x0003e20008011000 */
[----:B------:R-:W-:Y:S01]  /*48b0*/  VOTEU.ALL UP1, P1 ;  /* 0x0000000000ff7886 */ /* 0x000fe20000820000 */
[----:B-1----:R-:W-:Y:S01]  /*48c0*/  @!UP0 UIADD3 UR8, UPT, UPT, UR21, 0x1200, URZ ;  /* 0x0000120015088890 */ /* 0x002fe2000fffe0ff */
[----:B------:R-:W-:Y:S08]  /*48d0*/  UMOV UR9, UR25 ;  /* 0x0000001900097c82 */ /* 0x000ff00008000000 */
[----:B------:R1:W-:Y:S01]  /*48e0*/  @!UP1 UTMALDG.3D [UR8], [UR4], desc[UR16] ;  /* 0x00001008040095b4 */ /* 0x0003e20008011000 */
[----:B------:R-:W-:Y:S01]  /*48f0*/  VOTEU.ALL UP1, P1 ;  /* 0x0000000000ff7886 */ /* 0x000fe20000820000 */
[C---:B-1----:R-:W-:Y:S01]  /*4900*/  @P0 R2UR.BROADCAST UR11, R0.reuse ;  /* 0x00000000000b02ca */ /* 0x042fe200008e0000 */
[----:B------:R-:W-:Y:S01]  /*4910*/  @!UP0 UIADD3 UR10, UPT, UPT, UR26, 0x40, URZ ;  /* 0x000000401a0a8890 */ /* 0x000fe2000fffe0ff */
[----:B------:R-:W-:Y:S01]  /*4920*/  PLOP3.LUT P0, PT, P1, PT, PT, 0x8, 0x80 ;  /* 0x000000000080781c */ /* 0x000fe20000f0e170 */
[----:B------:R-:W-:Y:S10]  /*4930*/  @!UP0 UIADD3 UR8, UPT, UPT, UR21, 0x2200, URZ ;  /* 0x0000220015088890 */ /* 0x000ff4000fffe0ff */
[----:B------:R1:W-:Y:S02]  /*4940*/  @!UP1 UTMALDG.3D [UR8], [UR4], desc[UR16] ;  /* 0x00001008040095b4 */ /* 0x0003e40008011000 */
[----:B-1----:R-:W-:Y:S01]  /*4950*/  @P0 R2UR.BROADCAST UR11, R0 ;  /* 0x00000000000b02ca */ /* 0x002fe200008e0000 */
[----:B------:R-:W-:Y:S01]  /*4960*/  @!UP0 UIADD3 UR10, UPT, UPT, UR26, 0x60, URZ ;  /* 0x000000601a0a8890 */ /* 0x000fe2000fffe0ff */
[----:B------:R-:W-:Y:S01]  /*4970*/  @!P1 IMAD.MOV.U32 R0, RZ, RZ, 0x4000 ;  /* 0x00004000ff009424 */ /* 0x000fe200078e00ff */
[----:B------:R-:W-:Y:S01]  /*4980*/  @!UP0 UIADD3 UR8, UPT, UPT, UR21, 0x3200, URZ ;  /* 0x0000320015088890 */ /* 0x000fe2000fffe0ff */
[----:B------:R-:W-:Y:S01]  /*4990*/  @!P1 IADD3 R2, P0, PT, R12, 0x780, RZ ;  /* 0x000007800c029810 */ /* 0x000fe20007f1e0ff */
[----:B------:R-:W-:Y:S08]  /*49a0*/  VOTEU.ALL UP0, P1 ;  /* 0x0000000000ff7886 */ /* 0x000ff00000800000 */
[----:B------:R1:W-:Y:S01]  /*49b0*/  @!UP0 UTMALDG.3D [UR8], [UR4], desc[UR16] ;  /* 0x00001008040085b4 */ /* 0x0003e20008011000 */
[----:B------:R2:W-:Y:S01]  /*49c0*/  @!P1 SYNCS.ARRIVE.TRANS64.RED.A0TR RZ, [UR21+0x30], R0 ;  /* 0x00003000ffff99a7 */ /* 0x0005e20008300415 */
[----:B------:R-:W-:Y:S01]  /*49d0*/  SYNCS.ARRIVE.TRANS64.RED.A1T0 RZ, [UR30], RZ ;  /* 0x000000ffffff79a7 */ /* 0x000fe2000810041e */
[----:B--2---:R-:W-:Y:S01]  /*49e0*/  @!P1 IMAD.X R0, RZ, RZ, R13, P0 ;  /* 0x000000ffff009224 */ /* 0x004fe200000e060d */
[----:B------:R-:W2:Y:S02]  /*49f0*/  SYNCS.PHASECHK.TRANS64.TRYWAIT P2, [UR21+0x58], R6 ;  /* 0x00005806ff0075a7 */ /* 0x000ea40008041115 */
[----:B-12---:R-:W-:Y:S05]  /*4a00*/  @!P2 BRA `(.L_x_77) ;  /* 0x000000a000b8a947 */ /* 0x006fea0003800000 */
.L_x_194:
[----:B------:R-:W-:Y:S01]  /*4a10*/  @!P1 R2UR UR5, R2 ;  /* 0x00000000020592ca */ /* 0x000fe200000e0000 */
[----:B------:R-:W-:Y:S01]  /*4a20*/  VOTEU.ALL UP0, P1 ;  /* 0x0000000000ff7886 */ /* 0x000fe20000800000 */
[----:B------:R-:W-:Y:S01]  /*4a30*/  @!P1 R2UR UR4, R0 ;  /* 0x00000000000492ca */ /* 0x000fe200000e0000 */
[----:B------:R-:W-:Y:S01]  /*4a40*/  IMAD.U32 R2, RZ, RZ, UR29 ;  /* 0x0000001dff027e24 */ /* 0x000fe2000f8e00ff */
[----:B------:R-:W-:Y:S01]  /*4a50*/  ISETP.NE.AND P0, PT, RZ, UR7, !P1 ;  /* 0x00000007ff007c0c */ /* 0x000fe2000cf05270 */
[----:B------:R-:W-:Y:S01]  /*4a60*/  VOTEU.ALL UP1, P1 ;  /* 0x0000000000ff7886 */ /* 0x000fe20000820000 */
[----:B------:R-:W-:Y:S02]  /*4a70*/  @!UP0 UIADD3 UR6, UPT, UPT, UR29, 0xc0, URZ ;  /* 0x000000c01d068890 */ /* 0x000fe4000fffe0ff */
[----:B------:R-:W-:Y:S01]  /*4a80*/  @!UP0 UIADD3 UR48, UPT, UPT, UR21, 0x4200, URZ ;  /* 0x0000420015308890 */ /* 0x000fe2000fffe0ff */
[----:B------:R-:W-:Y:S01]  /*4a90*/  UMOV UR8, 0x0 ;  /* 0x0000000000087882 */ /* 0x000fe20000000000 */
[----:B------:R-:W-:Y:S02]  /*4aa0*/  UMOV UR9, 0x10000000 ;  /* 0x1000000000097882 */ /* 0x000fe40000000000 */
[----:B------:R-:W-:Y:S01]  /*4ab0*/  @!P1 IMAD.U32 R0, RZ, RZ, UR6 ;  /* 0x00000006ff009e24 */ /* 0x000fe2000f8e00ff */
[----:B------:R-:W-:Y:S01]  /*4ac0*/  UMOV UR50, UR26 ;  /* 0x0000001a00327c82 */ /* 0x000fe20008000000 */
[----:B------:R-:W-:Y:S01]  /*4ad0*/  IMAD.U32 R4, RZ, RZ, UR5 ;  /* 0x00000005ff047e24 */ /* 0x000fe2000f8e00ff */
[----:B------:R-:W-:Y:S01]  /*4ae0*/  UMOV UR52, UR36 ;  /* 0x0000002400347c82 */ /* 0x000fe20008000000 */
[----:B-1----:R-:W-:Y:S01]  /*4af0*/  IMAD.U32 R5, RZ, RZ, UR4 ;  /* 0x00000004ff057e24 */ /* 0x002fe2000f8e00ff */
[----:B------:R-:W-:Y:S01]  /*4b00*/  @!UP0 UIADD3 UR10, UPT, UPT, UR26, 0x20, URZ ;  /* 0x000000201a0a8890 */ /* 0x000fe2000fffe0ff */
[----:B------:R-:W-:Y:S01]  /*4b10*/  @P0 VIADD R0, R2, 0x20 ;  /* 0x0000002002000836 */ /* 0x000fe20000000000 */
[----:B------:R-:W-:Y:S01]  /*4b20*/  @!P1 R2UR UR4, R4 ;  /* 0x00000000040492ca */ /* 0x000fe200000e0000 */
[----:B------:R-:W-:Y:S01]  /*4b30*/  UMOV UR16, 0x0 ;  /* 0x0000000000107882 */ /* 0x000fe20000000000 */
[----:B------:R-:W-:Y:S01]  /*4b40*/  @!P1 R2UR UR5, R5 ;  /* 0x00000000050592ca */ /* 0x000fe200000e0000 */
[----:B------:R-:W-:Y:S01]  /*4b50*/  UMOV UR17, 0x10000000 ;  /* 0x1000000000117882 */ /* 0x000fe20000000000 */
[----:B------:R-:W-:Y:S01]  /*4b60*/  PLOP3.LUT P0, PT, P1, PT, PT, 0x8, 0x80 ;  /* 0x000000000080781c */ /* 0x000fe20000f0e170 */
[----:B------:R-:W-:Y:S11]  /*4b70*/  UMOV UR12, UR36 ;  /* 0x00000024000c7c82 */ /* 0x000ff60008000000 */
[----:B------:R-:W-:Y:S01]  /*4b80*/  @!UPT UIADD3 URZ, UPT, UPT, URZ, URZ, URZ ;  /* 0x000000fffffff290 */ /* 0x000fe2000fffe0ff */
[C---:B------:R-:W-:Y:S01]  /*4b90*/  @P0 R2UR.BROADCAST UR51, R0.reuse ;  /* 0x00000000003302ca */ /* 0x040fe200008e0000 */
[----:B------:R-:W-:Y:S01]  /*4ba0*/  UPRMT UR31, UR54, 0x654, UR49 ;  /* 0x00000654361f7896 */ /* 0x000fe20008000031 */
        /* <DEDUP_REMOVED lines=27> */
.L_x_196:
        /* <DEDUP_REMOVED lines=11> */
[----:B------:R-:W-:Y:S01]  /*4e10*/  UMOV UR44, UR36 ;  /* 0x00000024002c7c82 */ /* 0x000fe20008000000 */
[----:B------:R-:W-:Y:S01]  /*4e20*/  IMAD.U32 R4, RZ, RZ, UR5 ;  /* 0x00000005ff047e24 */ /* 0x000fe2000f8e00ff */
[----:B------:R-:W-:Y:S01]  /*4e30*/  @!UP0 UIADD3 UR10, UPT, UPT, UR26, 0x20, URZ ;  /* 0x000000201a0a8890 */ /* 0x000fe2000fffe0ff */
[----:B-1----:R-:W-:Y:S01]  /*4e40*/  IMAD.U32 R5, RZ, RZ, UR4 ;  /* 0x00000004ff057e24 */ /* 0x002fe2000f8e00ff */
[----:B------:R-:W-:Y:S01]  /*4e50*/  UMOV UR16, 0x0 ;  /* 0x0000000000107882 */ /* 0x000fe20000000000 */
[----:B------:R-:W-:Y:S01]  /*4e60*/  @P0 VIADD R0, R2, 0x40 ;  /* 0x0000004002000836 */ /* 0x000fe20000000000 */
[----:B------:R-:W-:Y:S01]  /*4e70*/  @!P1 R2UR UR4, R4 ;  /* 0x00000000040492ca */ /* 0x000fe200000e0000 */
[----:B------:R-:W-:Y:S01]  /*4e80*/  UMOV UR17, 0x10000000 ;  /* 0x1000000000117882 */ /* 0x000fe20000000000 */
[----:B------:R-:W-:Y:S01]  /*4e90*/  @!P1 R2UR UR5, R5 ;  /* 0x00000000050592ca */ /* 0x000fe200000e0000 */
[----:B------:R-:W-:Y:S01]  /*4ea0*/  UMOV UR12, UR36 ;  /* 0x00000024000c7c82 */ /* 0x000fe20008000000 */
[----:B------:R-:W-:Y:S01]  /*4eb0*/  PLOP3.LUT P0, PT, P1, PT, PT, 0x8, 0x80 ;  /* 0x000000000080781c */ /* 0x000fe20000f0e170 */
[----:B------:R-:W-:Y:S11]  /*4ec0*/  UPRMT UR37, UR54, 0x654, UR41 ;  /* 0x0000065436257896 */ /* 0x000ff60008000029 */
[----:B------:R-:W-:Y:S01]  /*4ed0*/  @!UPT UIADD3 URZ, UPT, UPT, URZ, URZ, URZ ;  /* 0x000000fffffff290 */ /* 0x000fe2000fffe0ff */
        /* <DEDUP_REMOVED lines=28> */
.L_x_198:
[----:B------:R-:W-:Y:S01]  /*50a0*/  @!P1 R2UR UR5, R4 ;  /* 0x00000000040592ca */ /* 0x000fe200000e0000 */
[----:B------:R-:W-:Y:S01]  /*50b0*/  VOTEU.ALL UP0, P1 ;  /* 0x0000000000ff7886 */ /* 0x000fe20000800000 */
[----:B------:R-:W-:Y:S01]  /*50c0*/  @!P1 R2UR UR4, R0 ;  /* 0x00000000000492ca */ /* 0x000fe200000e0000 */
[----:B------:R-:W-:Y:S01]  /*50d0*/  VOTEU.ALL UP1, P1 ;  /* 0x0000000000ff7886 */ /* 0x000fe20000820000 */
[----:B------:R-:W-:Y:S01]  /*50e0*/  UMOV UR38, 0x0 ;  /* 0x0000000000267882 */ /* 0x000fe20000000000 */
[----:B------:R-:W-:Y:S01]  /*50f0*/  UMOV UR39, 0x10000000 ;  /* 0x1000000000277882 */ /* 0x000fe20000000000 */
[----:B------:R-:W-:Y:S01]  /*5100*/  @!UP0 UIMAD UR6, UR7, -0x20, UR29 ;  /* 0xffffffe0070688a4 */ /* 0x000fe2000f8e021d */
[----:B------:R-:W-:Y:S01]  /*5110*/  @!P1 IMAD.MOV.U32 R0, RZ, RZ, 0x4000 ;  /* 0x00004000ff009424 */ /* 0x000fe200078e00ff */
[----:B------:R-:W-:Y:S01]  /*5120*/  @!UP0 UIADD3 UR32, UPT, UPT, UR21, 0xc200, URZ ;  /* 0x0000c20015208890 */ /* 0x000fe2000fffe0ff */
[----:B------:R-:W-:Y:S01]  /*5130*/  SHF.L.U32 R7, RZ, 0x1f, RZ ;  /* 0x0000001fff077819 */ /* 0x000fe200000006ff */
[----:B------:R-:W-:Y:S01]  /*5140*/  @!UP0 UIADD3 UR35, UPT, UPT, UR6, 0x80, URZ ;  /* 0x0000008006238890 */ /* 0x000fe2000fffe0ff */
[----:B------:R-:W-:Y:S02]  /*5150*/  UMOV UR34, UR26 ;  /* 0x0000001a00227c82 */ /* 0x000fe40008000000 */
[----:B------:R-:W-:Y:S01]  /*5160*/  IMAD.U32 R4, RZ, RZ, UR5 ;  /* 0x00000005ff047e24 */ /* 0x000fe2000f8e00ff */
[----:B------:R-:W-:Y:S01]  /*5170*/  @!UP0 UIADD3 UR10, UPT, UPT, UR26, 0x20, URZ ;  /* 0x000000201a0a8890 */ /* 0x000fe2000fffe0ff */
[----:B-1----:R-:W-:Y:S01]  /*5180*/  IMAD.U32 R5, RZ, RZ, UR4 ;  /* 0x00000004ff057e24 */ /* 0x002fe2000f8e00ff */
[----:B------:R-:W-:Y:S02]  /*5190*/  @!UP0 UIADD3 UR8, UPT, UPT, UR21, 0xd200, URZ ;  /* 0x0000d20015088890 */ /* 0x000fe4000fffe0ff */
[----:B------:R-:W-:Y:S01]  /*51a0*/  @!P1 R2UR UR4, R4 ;  /* 0x00000000040492ca */ /* 0x000fe200000e0000 */
[----:B------:R-:W-:Y:S01]  /*51b0*/  UMOV UR9, UR33 ;  /* 0x0000002100097c82 */ /* 0x000fe20008000000 */
[----:B------:R-:W-:Y:S01]  /*51c0*/  @!P1 R2UR UR5, R5 ;  /* 0x00000000050592ca */ /* 0x000fe200000e0000 */
[----:B------:R-:W-:Y:S01]  /*51d0*/  UMOV UR12, UR36 ;  /* 0x00000024000c7c82 */ /* 0x000fe20008000000 */
[----:B------:R-:W-:Y:S01]  /*51e0*/  UMOV UR11, UR35 ;  /* 0x00000023000b7c82 */ /* 0x000fe20008000000 */
[----:B------:R-:W-:Y:S01]  /*51f0*/  @!UP0 UIADD3 UR18, UPT, UPT, UR26, 0x40, URZ ;  /* 0x000000401a128890 */ /* 0x000fe2000fffe0ff */
[----:B------:R-:W-:Y:S01]  /*5200*/  @!P1 IADD3 R5, P0, PT, R12, 0x780, RZ ;  /* 0x000007800c059810 */ /* 0x000fe20007f1e0ff */
[----:B------:R-:W-:Y:S01]  /*5210*/  @!UP0 UIADD3 UR16, UPT, UPT, UR21, 0xe200, URZ ;  /* 0x0000e20015108890 */ /* 0x000fe2000fffe0ff */
[----:B------:R-:W-:Y:S01]  /*5220*/  UMOV UR17, UR33 ;  /* 0x0000002100117c82 */ /* 0x000fe20008000000 */
[----:B------:R-:W-:Y:S01]  /*5230*/  UMOV UR20, UR36 ;  /* 0x0000002400147c82 */ /* 0x000fe20008000000 */
[----:B------:R-:W-:Y:S01]  /*5240*/  UMOV UR19, UR35 ;  /* 0x0000002300137c82 */ /* 0x000fe20008000000 */
[----:B------:R-:W-:Y:S04]  /*5250*/  @!P1 IMAD.X R4, RZ, RZ, R13, P0 ;  /* 0x000000ffff049224 */ /* 0x000fe800000e060d */
[----:B------:R1:W-:Y:S01]  /*5260*/  @!UP1 UTMALDG.3D [UR32], [UR4], desc[UR38] ;  /* 0x00002620040095b4 */ /* 0x0003e20008011000 */
[----:B------:R-:W-:Y:S05]  /*5270*/  VOTEU.ALL UP1, P1 ;  /* 0x0000000000ff7886 */ /* 0x000fea0000820000 */
[----:B------:R2:W-:Y:S01]  /*5280*/  @!UP1 UTMALDG.3D [UR8], [UR4], desc[UR38] ;  /* 0x00002608040095b4 */ /* 0x0005e20008011000 */
[----:B-1----:R-:W-:Y:S02]  /*5290*/  UPRMT UR32, UR54, 0x654, UR33 ;  /* 0x0000065436207896 */ /* 0x002fe40008000021 */
[----:B--2---:R-:W-:Y:S02]  /*52a0*/  @!UP0 UIADD3 UR10, UPT, UPT, UR26, 0x60, URZ ;  /* 0x000000601a0a8890 */ /* 0x004fe4000fffe0ff */
[----:B------:R-:W-:Y:S01]  /*52b0*/  @!UP0 UIADD3 UR8, UPT, UPT, UR21, 0xf200, URZ ;  /* 0x0000f20015088890 */ /* 0x000fe2000fffe0ff */
[----:B------:R-:W-:Y:S05]  /*52c0*/  VOTEU.ALL UP0, P1 ;  /* 0x0000000000ff7886 */ /* 0x000fea0000800000 */
[----:B------:R1:W-:Y:S01]  /*52d0*/  @!UP0 UTMALDG.3D [UR16], [UR4], desc[UR38] ;  /* 0x00002610040085b4 */ /* 0x0003e20008011000 */
[----:B------:R-:W-:Y:S05]  /*52e0*/  VOTEU.ALL UP0, P1 ;  /* 0x0000000000ff7886 */ /* 0x000fea0000800000 */
[----:B------:R1:W-:Y:S01]  /*52f0*/  @!UP0 UTMALDG.3D [UR8], [UR4], desc[UR38] ;  /* 0x00002608040085b4 */ /* 0x0003e20008011000 */
[----:B------:R1:W-:Y:S01]  /*5300*/  @!P1 SYNCS.ARRIVE.TRANS64.RED.A0TR RZ, [UR21+0x48], R0 ;  /* 0x00004800ffff99a7 */ /* 0x0003e20008300415 */
[----:B------:R-:W-:Y:S01]  /*5310*/  SYNCS.ARRIVE.TRANS64.RED.A1T0 RZ, [UR32], RZ ;  /* 0x000000ffffff79a7 */ /* 0x000fe20008100420 */
[----:B------:R-:W2:Y:S02]  /*5320*/  SYNCS.PHASECHK.TRANS64.TRYWAIT P2, [UR21+0x50], R7 ;  /* 0x00005007ff0075a7 */ /* 0x000ea40008041115 */
[----:B-12---:R-:W-:Y:S05]  /*5330*/  @!P2 BRA `(.L_x_80) ;  /* 0x0000009800b4a947 */ /* 0x006fea0003800000 */
.L_x_200:
[----:B------:R-:W-:Y:S01]  /*5340*/  @!P1 R2UR UR5, R5 ;  /* 0x00000000050592ca */ /* 0x000fe200000e0000 */
[----:B------:R-:W-:Y:S01]  /*5350*/  VOTEU.ALL UP0, P1 ;  /* 0x0000000000ff7886 */ /* 0x000fe20000800000 */
[----:B------:R-:W-:Y:S01]  /*5360*/  @!P1 R2UR UR4, R4 ;  /* 0x00000000040492ca */ /* 0x000fe200000e0000 */
[----:B------:R-:W-:Y:S01]  /*5370*/  VOTEU.ALL UP1, P1 ;  /* 0x0000000000ff7886 */ /* 0x000fe20000820000 */
[----:B------:R-:W-:Y:S01]  /*5380*/  UMOV UR34, 0x0 ;  /* 0x0000000000227882 */ /* 0x000fe20000000000 */
[----:B------:R-:W-:Y:S01]  /*5390*/  UMOV UR35, 0x10000000 ;  /* 0x1000000000237882 */ /* 0x000fe20000000000 */
[----:B------:R-:W-:Y:S01]  /*53a0*/  @!UP0 ULEA UR6, UR7, UR29, 0x5 ;  /* 0x0000001d07068291 */ /* 0x000fe2000f8e28ff */
[----:B-1----:R-:W-:Y:S01]  /*53b0*/  @!P1 IMAD.MOV.U32 R0, RZ, RZ, 0x4000 ;  /* 0x00004000ff009424 */ /* 0x002fe200078e00ff */
[----:B------:R-:W-:Y:S02]  /*53c0*/  @!UP0 UIADD3 UR24, UPT, UPT, UR21, 0x200, URZ ;  /* 0x0000020015188890 */ /* 0x000fe4000fffe0ff */
[----:B------:R-:W-:Y:S01]  /*53d0*/  @!UP0 UIADD3 UR27, UPT, UPT, UR6, 0x60, URZ ;  /* 0x00000060061b8890 */ /* 0x000fe2000fffe0ff */
[----:B------:R-:W-:Y:S02]  /*53e0*/  UMOV UR28, UR36 ;  /* 0x00000024001c7c82 */ /* 0x000fe40008000000 */
[----:B------:R-:W-:Y:S01]  /*53f0*/  IMAD.U32 R4, RZ, RZ, UR5 ;  /* 0x00000005ff047e24 */ /* 0x000fe2000f8e00ff */
[----:B------:R-:W-:Y:S01]  /*5400*/  @!UP0 UIADD3 UR10, UPT, UPT, UR26, 0x20, URZ ;  /* 0x000000201a0a8890 */ /* 0x000fe2000fffe0ff */
[----:B------:R-:W-:Y:S01]  /*5410*/  IMAD.U32 R5, RZ, RZ, UR4 ;  /* 0x00000004ff057e24 */ /* 0x000fe2000f8e00ff */
        /* <DEDUP_REMOVED lines=13> */
[----:B------:R-:W-:Y:S01]  /*54f0*/  @!UP1 UTMALDG.3D [UR24], [UR4], desc[UR34] ;  /* 0x00002218040095b4 */ /* 0x000fe20008011000 */
[----:B------:R-:W-:Y:S05]  /*5500*/  VOTEU.ALL UP1, P1 ;  /* 0x0000000000ff7886 */ /* 0x000fea0000820000 */
[----:B------:R1:W-:Y:S02]  /*5510*/  @!UP1 UTMALDG.3D [UR8], [UR4], desc[UR34] ;  /* 0x00002208040095b4 */ /* 0x0003e40008011000 */
[----:B-1----:R-:W-:Y:S02]  /*5520*/  @!UP0 UIADD3 UR10, UPT, UPT, UR26, 0x60, URZ ;  /* 0x000000601a0a8890 */ /* 0x002fe4000fffe0ff */
        /* <DEDUP_REMOVED lines=9> */
.L_x_202:
        /* <DEDUP_REMOVED lines=10> */
[----:B-1----:R-:W-:Y:S01]  /*5660*/  @!P1 IMAD.U32 R0, RZ, RZ, UR6 ;  /* 0x00000006ff009e24 */ /* 0x002fe2000f8e00ff */
[----:B------:R-:W-:Y:S01]  /*5670*/  UMOV UR10, UR26 ;  /* 0x0000001a000a7c82 */ /* 0x000fe20008000000 */
[----:B------:R-:W-:Y:S01]  /*5680*/  IMAD.U32 R4, RZ, RZ, UR5 ;  /* 0x00000005ff047e24 */ /* 0x000fe2000f8e00ff */
[----:B------:R-:W-:Y:S01]  /*5690*/  UMOV UR12, UR36 ;  /* 0x00000024000c7c82 */ /* 0x000fe20008000000 */
[----:B------:R-:W-:Y:S02]  /*56a0*/  IMAD.U32 R5, RZ, RZ, UR4 ;  /* 0x00000004ff057e24 */ /* 0x000fe4000f8e00ff */
[----:B------:R-:W-:Y:S01]  /*56b0*/  @P0 VIADD R0, R2, 0xa0 ;  /* 0x000000a002000836 */ /* 0x000fe20000000000 */
[----:B------:R-:W-:Y:S02]  /*56c0*/  @!P1 R2UR UR4, R4 ;  /* 0x00000000040492ca */ /* 0x000fe400000e0000 */
[----:B------:R-:W-:Y:S02]  /*56d0*/  @!P1 R2UR UR5, R5 ;  /* 0x00000000050592ca */ /* 0x000fe400000e0000 */
[----:B------:R-:W-:Y:S11]  /*56e0*/  PLOP3.LUT P0, PT, P1, PT, PT, 0x8, 0x80 ;  /* 0x000000000080781c */ /* 0x000ff60000f0e170 */
[----:B------:R-:W-:Y:S02]  /*56f0*/  @!UPT UIADD3 URZ, UPT, UPT, URZ, URZ, URZ ;  /* 0x000000fffffff290 */ /* 0x000fe4000fffe0ff */
[C---:B------:R-:W-:Y:S02]  /*5700*/  @P0 R2UR.BROADCAST UR11, R0.reuse ;  /* 0x00000000000b02ca */ /* 0x040fe400008e0000 */
[----:B------:R-:W-:Y:S11]  /*5710*/  PLOP3.LUT P0, PT, P1, PT, PT, 0x8, 0x80 ;  /* 0x000000000080781c */ /* 0x000ff60000f0e170 */
[----:B------:R1:W-:Y:S01]  /*5720*/  @!UP1 UTMALDG.3D [UR8], [UR4], desc[UR16] ;  /* 0x00001008040095b4 */ /* 0x0003e20008011000 */
[----:B------:R-:W-:Y:S01]  /*5730*/  VOTEU.ALL UP1, P1 ;  /* 0x0000000000ff7886 */ /* 0x000fe20000820000 */
[C---:B-1----:R-:W-:Y:S01]  /*5740*/  @P0 R2UR.BROADCAST UR11, R0.reuse ;  /* 0x00000000000b02ca */ /* 0x042fe200008e0000 */
[----:B------:R-:W-:Y:S01]  /*5750*/  @!UP0 UIADD3 UR10, UPT, UPT, UR26, 0x20, URZ ;  /* 0x000000201a0a8890 */ /* 0x000fe2000fffe0ff */
[----:B------:R-:W-:Y:S01]  /*5760*/  PLOP3.LUT P0, PT, P1, PT, PT, 0x8, 0x80 ;  /* 0x000000000080781c */ /* 0x000fe20000f0e170 */
[----:B------:R-:W-:Y:S10]  /*5770*/  @!UP0 UIADD3 UR8, UPT, UPT, UR21, 0x5200, URZ ;  /* 0x0000520015088890 */ /* 0x000ff4000fffe0ff */
        /* <DEDUP_REMOVED lines=12> */
[----:B------:R-:W-:Y:S04]  /*5840*/  VOTEU.ALL UP0, P1 ;  /* 0x0000000000ff7886 */ /* 0x000fe80000800000 */
[----:B------:R-:W-:Y:S04]  /*5850*/  @!P1 IMAD.X R4, RZ, RZ, R13, P0 ;  /* 0x000000ffff049224 */ /* 0x000fe800000e060d */
[----:B------:R1:W-:Y:S01]  /*5860*/  @!UP0 UTMALDG.3D [UR8], [UR4], desc[UR16] ;  /* 0x00001008040085b4 */ /* 0x0003e20008011000 */
[----:B------:R1:W-:Y:S01]  /*5870*/  @!P1 SYNCS.ARRIVE.TRANS64.RED.A0TR RZ, [UR21+0x38], R0 ;  /* 0x00003800ffff99a7 */ /* 0x0003e20008300415 */
[----:B------:R-:W-:Y:S01]  /*5880*/  SYNCS.ARRIVE.TRANS64.RED.A1T0 RZ, [UR31], RZ ;  /* 0x000000ffffff79a7 */ /* 0x000fe2000810041f */
[----:B------:R-:W2:Y:S02]  /*5890*/  SYNCS.PHASECHK.TRANS64.TRYWAIT P2, [UR21+0x60], R7 ;  /* 0x00006007ff0075a7 */ /* 0x000ea40008041115 */
[----:B-12---:R-:W-:Y:S05]  /*58a0*/  @!P2 BRA `(.L_x_82) ;  /* 0x000000940088a947 */ /* 0x006fea0003800000 */
.L_x_204:
        /* <DEDUP_REMOVED lines=47> */
.L_x_206:
[----:B------:R-:W-:Y:S01]  /*5ba0*/  @!P1 R2UR UR5, R4 ;  /* 0x00000000040592ca */ /* 0x000fe200000e0000 */
[----:B------:R-:W-:Y:S01]  /*5bb0*/  VOTEU.ALL UP1, P1 ;  /* 0x0000000000ff7886 */ /* 0x000fe20000820000 */
[----:B------:R-:W-:Y:S01]  /*5bc0*/  ISETP.NE.OR P0, PT, RZ, UR7, P1 ;  /* 0x00000007ff007c0c */ /* 0x000fe20008f05670 */
[----:B------:R-:W-:Y:S01]  /*5bd0*/  UIADD3 UR46, UPT, UPT, UR46, 0x1, URZ ;  /* 0x000000012e2e7890 */ /* 0x000fe2000fffe0ff */
[----:B------:R-:W-:Y:S01]  /*5be0*/  @!P1 R2UR UR4, R2 ;  /* 0x00000000020492ca */ /* 0x000fe200000e0000 */
[----:B------:R-:W-:Y:S01]  /*5bf0*/  UMOV UR7, 0x10000000 ;  /* 0x1000000000077882 */ /* 0x000fe20000000000 */
[----:B------:R-:W-:Y:S01]  /*5c00*/  VOTEU.ALL UP0, P1 ;  /* 0x0000000000ff7886 */ /* 0x000fe20000800000 */
[----:B------:R-:W-:Y:S01]  /*5c10*/  UMOV UR9, UR33 ;  /* 0x0000002100097c82 */ /* 0x000fe20008000000 */
[----:B------:R-:W-:Y:S01]  /*5c20*/  UMOV UR10, UR26 ;  /* 0x0000001a000a7c82 */ /* 0x000fe20008000000 */
[----:B------:R-:W-:Y:S01]  /*5c30*/  UMOV UR12, UR36 ;  /* 0x00000024000c7c82 */ /* 0x000fe20008000000 */
[----:B------:R-:W-:Y:S01]  /*5c40*/  VIADD R10, R10, 0x1 ;  /* 0x000000010a0a7836 */ /* 0x000fe20000000000 */
[----:B------:R-:W-:Y:S01]  /*5c50*/  @!UP0 UIADD3 UR6, UPT, UPT, UR29, 0xe0, URZ ;  /* 0x000000e01d068890 */ /* 0x000fe2000fffe0ff */
[----:B------:R-:W-:Y:S01]  /*5c60*/  R2UR UR17, R85 ;  /* 0x00000000551172ca */ /* 0x000fe200000e0000 */
[----:B------:R-:W-:Y:S01]  /*5c70*/  IMAD.U32 R4, RZ, RZ, UR5 ;  /* 0x00000005ff047e24 */ /* 0x000fe2000f8e00ff */
[----:B------:R-:W-:Y:S01]  /*5c80*/  @!UP0 UIADD3 UR8, UPT, UPT, UR21, 0xc200, URZ ;  /* 0x0000c20015088890 */ /* 0x000fe2000fffe0ff */
[----:B------:R-:W-:Y:S01]  /*5c90*/  R2UR UR16, R86 ;  /* 0x00000000561072ca */ /* 0x000fe200000e0000 */
[----:B------:R-:W-:Y:S01]  /*5ca0*/  UMOV UR36, UR47 ;  /* 0x0000002f00247c82 */ /* 0x000fe20008000000 */
[----:B-1----:R-:W-:Y:S01]  /*5cb0*/  @!P1 IMAD.U32 R0, RZ, RZ, UR6 ;  /* 0x00000006ff009e24 */ /* 0x002fe2000f8e00ff */
[----:B------:R-:W-:Y:S01]  /*5cc0*/  UMOV UR6, 0x0 ;  /* 0x0000000000067882 */ /* 0x000fe20000000000 */
[----:B------:R-:W-:Y:S01]  /*5cd0*/  IMAD.U32 R5, RZ, RZ, UR4 ;  /* 0x00000004ff057e24 */ /* 0x000fe2000f8e00ff */
[----:B------:R-:W-:Y:S01]  /*5ce0*/  @!P1 R2UR UR4, R4 ;  /* 0x00000000040492ca */ /* 0x000fe200000e0000 */
[----:B------:R-:W-:Y:S01]  /*5cf0*/  @!P0 IMAD R0, RZ, RZ, UR29 ;  /* 0x0000001dff008e24 */ /* 0x000fe2000f8e02ff */
[----:B------:R-:W-:Y:S02]  /*5d00*/  PLOP3.LUT P0, PT, P1, PT, PT, 0x8, 0x80 ;  /* 0x000000000080781c */ /* 0x000fe40000f0e170 */
[----:B------:R-:W-:Y:S01]  /*5d10*/  @!P1 R2UR UR5, R5 ;  /* 0x00000000050592ca */ /* 0x000fe200000e0000 */
[----:B------:R-:W-:Y:S10]  /*5d20*/  UIADD3 UR27, UPT, UPT, UR13, UR17, URZ ;  /* 0x000000110d1b7290 */ /* 0x000ff4000fffe0ff */
        /* <DEDUP_REMOVED lines=14> */
[----:B------:R1:W-:Y:S01]  /*5e10*/  @!UP1 UTMALDG.3D [UR8], [UR4], desc[UR6] ;  /* 0x00000608040095b4 */ /* 0x0003e20008011000 */
[----:B------:R-:W-:Y:S01]  /*5e20*/  UPLOP3.LUT UP1, UPT, UPT, UPT, UPT, 0x80, 0x8 ;  /* 0x000000000008789c */ /* 0x000fe20003f2f070 */
[----:B-1----:R-:W-:Y:S01]  /*5e30*/  @P0 R2UR.BROADCAST UR11, R0 ;  /* 0x00000000000b02ca */ /* 0x002fe200008e0000 */
[----:B------:R-:W-:Y:S01]  /*5e40*/  @!UP0 UIADD3 UR10, UPT, UPT, UR26, 0x60, URZ ;  /* 0x000000601a0a8890 */ /* 0x000fe2000fffe0ff */
[C---:B------:R-:W-:Y:S01]  /*5e50*/  ISETP.NE.AND P0, PT, R10.reuse, 0x2, PT ;  /* 0x000000020a00780c */ /* 0x040fe20003f05270 */
[----:B------:R-:W-:Y:S01]  /*5e60*/  @!UP0 UIADD3 UR8, UPT, UPT, UR21, 0xf200, URZ ;  /* 0x0000f20015088890 */ /* 0x000fe2000fffe0ff */
[----:B------:R-:W-:Y:S02]  /*5e70*/  VOTEU.ALL UP0, P1 ;  /* 0x0000000000ff7886 */ /* 0x000fe40000800000 */
[----:B------:R-:W-:Y:S01]  /*5e80*/  SEL R0, RZ, 0x1, P0 ;  /* 0x00000001ff007807 */ /* 0x000fe20000000000 */
[----:B------:R-:W-:Y:S01]  /*5e90*/  UIADD3 UR26, UPT, UPT, UR14, UR16, URZ ;  /* 0x000000100e1a7290 */ /* 0x000fe2000fffe0ff */
[----:B------:R-:W-:Y:S02]  /*5ea0*/  SEL R10, R10, RZ, P0 ;  /* 0x000000ff0a0a7207 */ /* 0x000fe40000000000 */
[----:B------:R-:W-:Y:S03]  /*5eb0*/  LOP3.LUT R9, R9, R0, RZ, 0x3c, !PT ;  /* 0x0000000009097212 */ /* 0x000fe600078e3cff */
[----:B------:R1:W-:Y:S01]  /*5ec0*/  @!UP0 UTMALDG.3D [UR8], [UR4], desc[UR6] ;  /* 0x00000608040085b4 */ /* 0x0003e20008011000 */
[----:B------:R1:W-:Y:S01]  /*5ed0*/  @!P1 SYNCS.ARRIVE.TRANS64.RED.A0TR RZ, [UR21+0x48], R3 ;  /* 0x00004803ffff99a7 */ /* 0x0003e20008300415 */
[----:B------:R-:W-:Y:S01]  /*5ee0*/  SYNCS.ARRIVE.TRANS64.RED.A1T0 RZ, [UR32], RZ ;  /* 0x000000ffffff79a7 */ /* 0x000fe20008100420 */
[----:B------:R-:W-:Y:S05]  /*5ef0*/  BRA.U UP3, `(.L_x_84) ;  /* 0xffffffdd03d47547 */ /* 0x000fea000b83ffff */
[----:B------:R-:W2:Y:S02]  /*5f00*/  SYNCS.PHASECHK.TRANS64.TRYWAIT P0, [UR21+0x50], R6 ;  /* 0x00005006ff0075a7 */ /* 0x000ea40008001115 */
[----:B--2---:R-:W-:Y:S05]  /*5f10*/  @!P0 BRA `(.L_x_85) ;  /* 0x00000090001c8947 */ /* 0x004fea0003800000 */
.L_x_208:
[----:B------:R-:W2:Y:S02]  /*5f20*/  SYNCS.PHASECHK.TRANS64.TRYWAIT P0, [UR21+0x58], R6 ;  /* 0x00005806ff0075a7 */ /* 0x000ea40008001115 */
[----:B--2---:R-:W-:Y:S05]  /*5f30*/  @!P0 BRA `(.L_x_86) ;  /* 0x00000090002c8947 */ /* 0x004fea0003800000 */
.L_x_210:
[----:B------:R-:W2:Y:S01]  /*5f40*/  SYNCS.PHASECHK.TRANS64.TRYWAIT P0, [UR21+0x60], R6 ;  /* 0x00006006ff0075a7 */ /* 0x000ea20008001115 */
[----:B------:R-:W-:Y:S01]  /*5f50*/  HFMA2 R0, -RZ, RZ, 0, 5.9604644775390625e-08 ;  /* 0x00000001ff007431 */ /* 0x000fe200000001ff */
[----:B--2---:R-:W-:Y:S06]  /*5f60*/  @!P0 BRA `(.L_x_87) ;  /* 0x0000009000388947 */ /* 0x004fec0003800000 */
.L_x_212:
[----:B------:R-:W-:Y:S02]  /*5f70*/  MOV R2, UR21 ;  /* 0x0000001500027c02 */ /* 0x000fe40008000f00 */
[----:B-1----:R-:W-:-:S07]  /*5f80*/  SHF.L.U32 R3, R0, 0x1f, RZ ;  /* 0x0000001f00037819 */ /* 0x002fce00000006ff */
.L_x_88:
[----:B-1----:R1:W2:Y:S02]  /*5f90*/  SYNCS.PHASECHK.TRANS64.TRYWAIT P0, [R2+URZ+0x68], R3 ;  /* 0x00006803020075a7 */ /* 0x0022a400080011ff */
[----:B--2---:R-:W-:Y:S05]  /*5fa0*/  @!P0 NANOSLEEP.SYNCS 0x989680 ;  /* 0x009896800000895d */ /* 0x004fea0003900000 */
[----:B------:R-:W2:Y:S02]  /*5fb0*/  @!P0 SYNCS.PHASECHK.TRANS64 P0, [R2+URZ+0x68], R3 ;  /* 0x00006803020085a7 */ /* 0x000ea400080010ff */
[----:B--2---:R-:W-:Y:S05]  /*5fc0*/  @P0 EXIT ;  /* 0x000000000000094d */ /* 0x004fea0003800000 */
[----:B------:R-:W-:Y:S05]  /*5fd0*/  BRA `(.L_x_88) ;  /* 0xfffffffc00ec7947 */ /* 0x000fea000383ffff */
.L_x_69:
[----:B------:R-:W-:-:S06]  /*5fe0*/  UISETP.GE.AND UP0, UPT, UR18, 0x4, UPT ;  /* 0x000000041200788c */ /* 0x000fcc000bf06270 */
[----:B------:R-:W-:-:S13]  /*5ff0*/  PLOP3.LUT P0, PT, PT, PT, UP0, 0x80, 0x8 ;  /* 0x000000000008781c */ /* 0x000fda0003f0f008 */
[----:B------:R-:W-:Y:S05]  /*6000*/  @!P0 EXIT ;  /* 0x000000000000894d */ /* 0x000fea0003800000 */
[----:B------:R-:W-:Y:S01]  /*6010*/  BAR.SYNC.DEFER_BLOCKING 0x6, 0xa0 ;  /* 0x0182800000007b1d */ /* 0x000fe20000010000 */
[C---:B------:R-:W-:Y:S01]  /*6020*/  IMAD.SHL.U32 R0, R95.reuse, 0x4, RZ ;  /* 0x000000045f007824 */ /* 0x040fe200078e00ff */
[C---:B------:R-:W-:Y:S01]  /*6030*/  SHF.L.U32 R81, R95.reuse, 0x7, RZ ;  /* 0x000000075f517819 */ /* 0x040fe200000006ff */
[----:B------:R-:W-:Y:S01]  /*6040*/  HFMA2 R94, -RZ, RZ, 0, 9.5367431640625e-06 ;  /* 0x000000a0ff5e7431 */ /* 0x000fe200000001ff */
[C---:B------:R-:W-:Y:S01]  /*6050*/  R2P PR, R95.reuse, 0x18 ;  /* 0x000000185f007804 */ /* 0x040fe20000000000 */
[----:B------:R-:W-:Y:S01]  /*6060*/  IMAD.U32 R2, R95, 0x10000, RZ ;  /* 0x000100005f027824 */ /* 0x000fe200078e00ff */
[----:B------:R-:W1:Y:S02]  /*6070*/  LDCU UR4, c[0x0][0x370] ;  /* 0x00006e00ff0477ac */ /* 0x000e640008000800 */
[----:B------:R-:W2:Y:S01]  /*6080*/  LDC.64 R76, c[0x0][0xab0] ;  /* 0x0002ac00ff4c7b82 */ /* 0x000ea20000000a00 */
[----:B------:R-:W-:Y:S01]  /*6090*/  LOP3.LUT R81, R81, 0x307c, R0, 0xc8, !PT ;  /* 0x0000307c51517812 */ /* 0x000fe200078ec800 */
[----:B------:R-:W-:Y:S01]  /*60a0*/  IMAD.MOV.U32 R91, RZ, RZ, RZ ;  /* 0x000000ffff5b7224 */ /* 0x000fe200078e00ff */
[----:B------:R-:W-:Y:S01]  /*60b0*/  UMOV UR46, 0x400 ;  /* 0x00000400002e7882 */ /* 0x000fe20000000000 */
[----:B------:R-:W-:Y:S01]  /*60c0*/  LOP3.LUT R2, R2, 0x600000, RZ, 0xc0, !PT ;  /* 0x0060000002027812 */ /* 0x000fe200078ec0ff */
[----:B------:R-:W-:Y:S01]  /*60d0*/  ULEA UR46, UR54, UR46, 0x18 ;  /* 0x0000002e362e7291 */ /* 0x000fe2000f8ec0ff */
[----:B------:R-:W-:Y:S01]  /*60e0*/  LOP3.LUT R95, R95, 0x60, RZ, 0xc0, !PT ;  /* 0x000000605f5f7812 */ /* 0x000fe200078ec0ff */
[----:B------:R-:W-:Y:S01]  /*60f0*/  IMAD.MOV.U32 R93, RZ, RZ, RZ ;  /* 0x000000ffff5d7224 */ /* 0x000fe200078e00ff */
[----:B------:R-:W3:Y:S01]  /*6100*/  LDC.64 R74, c[0x0][0xaa8] ;  /* 0x0002aa00ff4a7b82 */ /* 0x000ee20000000a00 */
[----:B------:R-:W-:Y:S01]  /*6110*/  SEL R94, R94, 0x60, !P3 ;  /* 0x000000605e5e7807 */ /* 0x000fe20005800000 */
[----:B------:R-:W4:Y:S01]  /*6120*/  LDCU.64 UR56, c[0x0][0x348] ;  /* 0x00006900ff3877ac */ /* 0x000f220008000a00 */
[----:B------:R-:W-:Y:S01]  /*6130*/  VIADD R73, R81, UR46 ;  /* 0x0000002e51497c36 */ /* 0x000fe20008000000 */
[----:B------:R-:W-:-:S03]  /*6140*/  UMOV UR37, URZ ;  /* 0x000000ff00257c82 */ /* 0x000fc60008000000 */
[C---:B------:R-:W-:Y:S01]  /*6150*/  VIADD R79, R73.reuse, 0x340 ;  /* 0x00000340494f7836 */ /* 0x040fe20000000000 */
[----:B------:R-:W-:Y:S01]  /*6160*/  IADD3 R0, PT, PT, R73, 0x200, RZ ;  /* 0x0000020049007810 */ /* 0x000fe20007ffe0ff */
[----:B-1----:R-:W-:Y:S01]  /*6170*/  IMAD.U32 R84, RZ, RZ, UR4 ;  /* 0x00000004ff547e24 */ /* 0x002fe2000f8e00ff */
[----:B------:R-:W1:Y:S01]  /*6180*/  LDCU.64 UR4, c[0x0][0xa90] ;  /* 0x00015200ff0477ac */ /* 0x000e620008000a00 */
[----:B------:R-:W4:Y:S02]  /*6190*/  LDS R3, [UR46+0x100] ;  /* 0x0001002eff037984 */ /* 0x000f240008000800 */
[----:B------:R-:W-:Y:S01]  /*61a0*/  @P4 VIADD R79, R0, 0xc0 ;  /* 0x000000c0004f4836 */ /* 0x000fe20000000000 */
[----:B------:R-:W2:Y:S01]  /*61b0*/  LDCU UR44, c[0x0][0xd0c] ;  /* 0x0001a180ff2c77ac */ /* 0x000ea20008000800 */
[----:B------:R-:W2:Y:S01]  /*61c0*/  LDCU UR41, c[0x0][0xd30] ;  /* 0x0001a600ff2977ac */ /* 0x000ea20008000800 */
[----:B------:R-:W2:Y:S01]  /*61d0*/  LDCU.64 UR58, c[0x0][0xa88] ;  /* 0x00015100ff3a77ac */ /* 0x000ea20008000a00 */
[----:B------:R-:W2:Y:S01]  /*61e0*/  LDCU.64 UR42, c[0x0][0xd28] ;  /* 0x0001a500ff2a77ac */ /* 0x000ea20008000a00 */
[----:B-1----:R-:W-:Y:S01]  /*61f0*/  IMAD.U32 R83, RZ, RZ, UR4 ;  /* 0x00000004ff537e24 */ /* 0x002fe2000f8e00ff */
[----:B------:R-:W-:Y:S01]  /*6200*/  MOV R82, UR5 ;  /* 0x0000000500527c02 */ /* 0x000fe20008000f00 */
[----:B------:R-:W1:Y:S01]  /*6210*/  LDCU UR4, c[0x0][0x374] ;  /* 0x00006e80ff0477ac */ /* 0x000e620008000800 */
[----:B------:R-:W-:Y:S01]  /*6220*/  UIADD3 UR5, UPT, UPT, UR46, 0xa8, URZ ;  /* 0x000000a82e057890 */ /* 0x000fe2000fffe0ff */
[----:B------:R-:W2:Y:S03]  /*6230*/  LDCU.128 UR60, c[0x0][0xd10] ;  /* 0x0001a200ff3c77ac */ /* 0x000ea60008000c00 */
[----:B------:R-:W-:Y:S01]  /*6240*/  ULOP3.LUT UR5, UR5, 0xfefffff8, URZ, 0xc0, !UPT ;  /* 0xfefffff805057892 */ /* 0x000fe2000f8ec0ff */
[----:B------:R-:W-:Y:S01]  /*6250*/  UMOV UR55, URZ ;  /* 0x000000ff00377c82 */ /* 0x000fe20008000000 */
[----:B------:R-:W-:-:S04]  /*6260*/  UMOV UR52, URZ ;  /* 0x000000ff00347c82 */ /* 0x000fc80008000000 */
[----:B------:R-:W-:Y:S01]  /*6270*/  MOV R98, UR5 ;  /* 0x0000000500627c02 */ /* 0x000fe20008000f00 */
[----:B-1----:R-:W-:Y:S01]  /*6280*/  IMAD.U32 R96, RZ, RZ, UR4 ;  /* 0x00000004ff607e24 */ /* 0x002fe2000f8e00ff */
[----:B------:R-:W-:Y:S01]  /*6290*/  UIADD3 UR4, UPT, UPT, UR46, 0x200, URZ ;  /* 0x000002002e047890 */ /* 0x000fe2000fffe0ff */
[----:B----4-:R-:W-:-:S05]  /*62a0*/  IADD3 R2, PT, PT, R3, R2, RZ ;  /* 0x0000000203027210 */ /* 0x010fca0007ffe0ff */
[----:B--23--:R-:W-:-:S07]  /*62b0*/  MOV R88, UR4 ;  /* 0x0000000400587c02 */ /* 0x00cfce0008000f00 */
.L_x_164:
[----:B------:R-:W-:Y:S02]  /*62c0*/  LEA R0, R91, UR46, 0x3 ;  /* 0x0000002e5b007c11 */ /* 0x000fe4000f8e18ff */
[----:B------:R-:W-:Y:S02]  /*62d0*/  SHF.L.U32 R3, R93, 0x1f, RZ ;  /* 0x0000001f5d037819 */ /* 0x000fe400000006ff */
[----:B-1----:R-:W-:Y:S02]  /*62e0*/  LEA R5, R91, UR46, 0x4 ;  /* 0x0000002e5b057c11 */ /* 0x002fe4000f8e20ff */
[----:B------:R-:W1:Y:S02]  /*62f0*/  SYNCS.PHASECHK.TRANS64.TRYWAIT P0, [R0+URZ+0x80], R3 ;  /* 0x00008003000075a7 */ /* 0x000e6400080011ff */
[----:B-1-3--:R-:W-:Y:S05]  /*6300*/  @!P0 BRA `(.L_x_89) ;  /* 0x0000008c00688947 */ /* 0x00afea0003800000 */
.L_x_213:
[----:B------:R-:W-:Y:S01]  /*6310*/  R2UR UR7, R97 ;  /* 0x00000000610772ca */ /* 0x000fe200000e0000 */
[----:B------:R-:W2:Y:S01]  /*6320*/  LDS.128 R4, [R5+0xe0] ;  /* 0x0000e00005047984 */ /* 0x000ea20000000c00 */
[----:B-1----:R-:W-:Y:S01]  /*6330*/  VIADD R0, R0, 0x90 ;  /* 0x0000009000007836 */ /* 0x002fe20000000000 */
[----:B------:R-:W-:Y:S04]  /*6340*/  UISETP.GE.AND UP0, UPT, UR45, 0x1, UPT ;  /* 0x000000012d00788c */ /* 0x000fe8000bf06270 */
[----:B------:R-:W-:Y:S01]  /*6350*/  PRMT R0, RZ, 0x654, R0 ;  /* 0x00000654ff007816 */ /* 0x000fe20000000000 */
[----:B------:R-:W-:Y:S01]  /*6360*/  @!PT LDS RZ, [RZ] ;  /* 0x00000000fffff984 */ /* 0x000fe20000000800 */
[----:B------:R-:W-:Y:S01]  /*6370*/  @!PT LDS RZ, [RZ] ;  /* 0x00000000fffff984 */ /* 0x000fe20000000800 */
[----:B------:R-:W-:Y:S01]  /*6380*/  @!PT LDS RZ, [RZ] ;  /* 0x00000000fffff984 */ /* 0x000fe20000000800 */
[----:B------:R-:W-:Y:S01]  /*6390*/  @!PT LDS RZ, [RZ] ;  /* 0x00000000fffff984 */ /* 0x000fe20000000800 */
[----:B------:R1:W-:Y:S06]  /*63a0*/  MEMBAR.ALL.CTA ;  /* 0x0000000000007992 */ /* 0x0003ec0000008000 */
[----:B-1----:R-:W1:Y:S02]  /*63b0*/  FENCE.VIEW.ASYNC.S ;  /* 0x00000000000073c6 */ /* 0x002e640000000000 */
[----:B-1----:R1:W-:Y:S01]  /*63c0*/  SYNCS.ARRIVE.TRANS64.RED.A1T0 RZ, [R0+URZ], RZ ;  /* 0x000000ff00ff79a7 */ /* 0x0023e200081004ff */
[----:B--2---:R-:W-:Y:S11]  /*63d0*/  LOP3.LUT P0, RZ, R6, 0x1, RZ, 0xc0, !PT ;  /* 0x0000000106ff7812 */ /* 0x004ff6000780c0ff */
[----:B------:R-:W-:Y:S02]  /*63e0*/  @!UPT UIADD3 URZ, UPT, UPT, URZ, URZ, URZ ;  /* 0x000000fffffff290 */ /* 0x000fe4000fffe0ff */
[----:B------:R-:W-:Y:S01]  /*63f0*/  VOTEU.ANY UP1, P0 ;  /* 0x0000000000ff7886 */ /* 0x000fe20000020100 */
[----:B------:R-:W-:Y:S01]  /*6400*/  PLOP3.LUT P0, PT, PT, PT, UP1, 0x80, 0x8 ;  /* 0x000000000008781c */ /* 0x000fe20003f0f018 */
[----:B------:R-:W-:Y:S06]  /*6410*/  UP2UR UR4, UPR, URZ, 0x2 ;  /* 0x00000002ff047883 */ /* 0x000fec0008000000 */
[----:B------:R-:W-:Y:S06]  /*6420*/  IMAD.U32 R99, RZ, RZ, UR4 ;  /* 0x00000004ff637e24 */ /* 0x000fec000f8e00ff */
[----:B------:R-:W-:Y:S02]  /*6430*/  @P0 SHF.R.U32.HI R3, RZ, 0x10, R5 ;  /* 0x00000010ff030819 */ /* 0x000fe40000011605 */
[----:B------:R-:W-:Y:S02]  /*6440*/  @P0 MOV R8, R4 ;  /* 0x0000000400080202 */ /* 0x000fe40000000f00 */
[----:B------:R-:W-:Y:S02]  /*6450*/  @P0 R2UR UR4, R3 ;  /* 0x00000000030402ca */ /* 0x000fe400000e0000 */
[----:B------:R-:W-:Y:S02]  /*6460*/  @P0 LOP3.LUT R4, R5, 0xffff, RZ, 0xc0, !PT ;  /* 0x0000ffff05040812 */ /* 0x000fe400078ec0ff */
[----:B------:R-:W-:Y:S02]  /*6470*/  @P0 R2UR UR6, R8 ;  /* 0x00000000080602ca */ /* 0x000fe400000e0000 */
[----:B------:R-:W-:Y:S07]  /*6480*/  @P0 R2UR UR5, R4 ;  /* 0x00000000040502ca */ /* 0x000fee00000e0000 */
[----:B------:R-:W-:Y:S02]  /*6490*/  @UP1 UMOV UR7, UR4 ;  /* 0x0000000400071c82 */ /* 0x000fe40008000000 */
[----:B------:R-:W-:Y:S02]  /*64a0*/  IMAD.U32 R97, RZ, RZ, UR7 ;  /* 0x00000007ff617e24 */ /* 0x000fe4000f8e00ff */
[----:B------:R-:W-:Y:S02]  /*64b0*/  @UP1 UMOV UR39, UR6 ;  /* 0x0000000600271c82 */ /* 0x000fe40008000000 */
[----:B------:R-:W-:Y:S01]  /*64c0*/  @UP1 UMOV UR38, UR5 ;  /* 0x0000000500261c82 */ /* 0x000fe20008000000 */
[----:B-1----:R-:W-:Y:S05]  /*64d0*/  BRA.U !UP0, `(.L_x_90) ;  /* 0x0000000108d47547 */ /* 0x002fea000b800000 */
[----:B------:R-:W1:Y:S01]  /*64e0*/  LDCU UR13, c[0x0][0xd20] ;  /* 0x0001a400ff0d77ac */ /* 0x000e620008000800 */
[----:B------:R-:W-:Y:S02]  /*64f0*/  R2UR UR14, R96 ;  /* 0x00000000600e72ca */ /* 0x000fe400000e0000 */
[----:B------:R-:W-:Y:S01]  /*6500*/  R2UR UR12, R84 ;  /* 0x00000000540c72ca */ /* 0x000fe200000e0000 */
[----:B------:R-:W-:Y:S02]  /*6510*/  UISETP.NE.AND UP0, UPT, UR62, 0x1, UPT ;  /* 0x000000013e00788c */ /* 0x000fe4000bf05270 */
[----:B------:R-:W-:Y:S02]  /*6520*/  UIMAD.WIDE.U32 UR8, UR38, UR63, URZ ;  /* 0x0000003f260872a5 */ /* 0x000fe4000f8e00ff */
[----:B------:R-:W-:Y:S02]  /*6530*/  UISETP.NE.AND UP1, UPT, UR44, 0x1, UPT ;  /* 0x000000012c00788c */ /* 0x000fe4000bf25270 */
[----:B------:R-:W-:Y:S02]  /*6540*/  UIMAD.WIDE.U32 UR10, UR39, UR60, URZ ;  /* 0x0000003c270a72a5 */ /* 0x000fe4000f8e00ff */
[----:B------:R-:W-:Y:S02]  /*6550*/  UISETP.NE.AND UP2, UPT, UR45, 0x1, UPT ;  /* 0x000000012d00788c */ /* 0x000fe4000bf45270 */
[----:B------:R-:W-:Y:S02]  /*6560*/  UIMAD.WIDE.U32 UR4, UR14, UR63, URZ ;  /* 0x0000003f0e0472a5 */ /* 0x000fe4000f8e00ff */
[----:B------:R-:W-:Y:S05]  /*6570*/  UIMAD.WIDE.U32 UR6, UR12, UR60, URZ ;  /* 0x0000003c0c0672a5 */ /* 0x000fea000f8e00ff */
[----:B------:R-:W-:Y:S02]  /*6580*/  UMOV UR4, UR5 ;  /* 0x0000000500047c82 */ /* 0x000fe40008000000 */
[----:B-1----:R-:W-:Y:S03]  /*6590*/  USHF.R.U32.HI UR5, URZ, UR13, UR4 ;  /* 0x0000000dff057299 */ /* 0x002fe60008011604 */
[----:B------:R-:W-:Y:S02]  /*65a0*/  UMOV UR4, UR7 ;  /* 0x0000000700047c82 */ /* 0x000fe40008000000 */
[----:B------:R-:W-:Y:S02]  /*65b0*/  USHF.R.U32.HI UR7, URZ, UR61, UR4 ;  /* 0x0000003dff077299 */ /* 0x000fe40008011604 */
[----:B------:R-:W-:Y:S02]  /*65c0*/  USEL UR4, UR14, UR5, !UP0 ;  /* 0x000000050e047287 */ /* 0x000fe4000c000000 */
[----:B------:R-:W-:Y:S01]  /*65d0*/  USEL UR7, UR12, UR7, !UP1 ;  /* 0x000000070c077287 */ /* 0x000fe2000c800000 */
[----:B------:R-:W-:Y:S01]  /*65e0*/  UMOV UR5, UR9 ;  /* 0x0000000900057c82 */ /* 0x000fe20008000000 */
[----:B------:R-:W-:Y:S02]  /*65f0*/  UIMAD.WIDE.U32 UR8, UR4, UR42, URZ ;  /* 0x0000002a040872a5 */ /* 0x000fe4000f8e00ff */
[----:B------:R-:W-:Y:S03]  /*6600*/  USHF.R.U32.HI UR6, URZ, UR13, UR5 ;  /* 0x0000000dff067299 */ /* 0x000fe60008011605 */
[----:B------:R-:W-:Y:S01]  /*6610*/  UMOV UR5, UR11 ;  /* 0x0000000b00057c82 */ /* 0x000fe20008000000 */
[----:B------:R-:W-:Y:S02]  /*6620*/  UIMAD.WIDE.U32 UR10, UR7, UR42, URZ ;  /* 0x0000002a070a72a5 */ /* 0x000fe4000f8e00ff */
[----:B------:R-:W-:Y:S02]  /*6630*/  USEL UR6, UR38, UR6, !UP0 ;  /* 0x0000000626067287 */ /* 0x000fe4000c000000 */
[----:B------:R-:W-:Y:S01]  /*6640*/  USHF.R.U32.HI UR5, URZ, UR61, UR5 ;  /* 0x0000003dff057299 */ /* 0x000fe20008011605 */
[----:B------:R-:W-:Y:S02]  /*6650*/  UMOV UR8, UR9 ;  /* 0x0000000900087c82 */ /* 0x000fe40008000000 */
[----:B------:R-:W-:Y:S01]  /*6660*/  UMOV UR10, UR11 ;  /* 0x0000000b000a7c82 */ /* 0x000fe20008000000 */
[----:B------:R-:W-:Y:S02]  /*6670*/  @UP2 USHF.R.U32.HI UR4, URZ, UR43, UR8 ;  /* 0x0000002bff042299 */ /* 0x000fe40008011608 */
[----:B------:R-:W-:Y:S02]  /*6680*/  @UP2 USHF.R.U32.HI UR7, URZ, UR43, UR10 ;  /* 0x0000002bff072299 */ /* 0x000fe4000801160a */
[----:B------:R-:W-:Y:S02]  /*6690*/  UIMAD UR4, UR45, UR4, URZ ;  /* 0x000000042d0472a4 */ /* 0x000fe4000f8e02ff */
[----:B------:R-:W-:Y:S02]  /*66a0*/  UIMAD.WIDE.U32 UR10, UR6, UR42, URZ ;  /* 0x0000002a060a72a5 */ /* 0x000fe4000f8e00ff */
[----:B------:R-:W-:Y:S02]  /*66b0*/  USEL UR5, UR39, UR5, !UP1 ;  /* 0x0000000527057287 */ /* 0x000fe4000c800000 */
[----:B------:R-:W-:Y:S02]  /*66c0*/  UIMAD UR8, UR45, UR7, URZ ;  /* 0x000000072d0872a4 */ /* 0x000fe4000f8e02ff */
[----:B------:R-:W-:Y:S03]  /*66d0*/  UISETP.GE.AND UP0, UPT, UR6, UR4, UPT ;  /* 0x000000040600728c */ /* 0x000fe6000bf06270 */
[----:B------:R-:W-:Y:S01]  /*66e0*/  UMOV UR4, UR11 ;  /* 0x0000000b00047c82 */ /* 0x000fe20008000000 */
[----:B------:R-:W-:Y:S02]  /*66f0*/  UISETP.GE.OR UP0, UPT, UR5, UR8, UP0 ;  /* 0x000000080500728c */ /* 0x000fe40008706670 */
[----:B------:R-:W-:Y:S02]  /*6700*/  USHF.R.U32.HI UR4, URZ, UR43, UR4 ;  /* 0x0000002bff047299 */ /* 0x000fe40008011604 */
[----:B------:R-:W-:Y:S02]  /*6710*/  UIMAD.WIDE.U32 UR8, UR5, UR42, URZ ;  /* 0x0000002a050872a5 */ /* 0x000fe4000f8e00ff */
[----:B------:R-:W-:Y:S02]  /*6720*/  USEL UR11, UR6, UR4, !UP2 ;  /* 0x00000004060b7287 */ /* 0x000fe4000d000000 */
[----:B------:R-:W-:Y:S02]  /*6730*/  UIADD3 UR8, UPT, UPT, -UR5, URZ, URZ ;  /* 0x000000ff05087290 */ /* 0x000fe4000fffe1ff */
[----:B------:R-:W-:Y:S01]  /*6740*/  UIADD3 UR10, UPT, UPT, -UR11, URZ, URZ ;  /* 0x000000ff0b0a7290 */ /* 0x000fe2000fffe1ff */
[----:B------:R-:W-:Y:S01]  /*6750*/  @!UP0 UMOV UR4, UR9 ;  /* 0x0000000900048c82 */ /* 0x000fe20008000000 */
[----:B------:R-:W-:Y:S02]  /*6760*/  UIADD3 UR9, UPT, UPT, -UR6, URZ, URZ ;  /* 0x000000ff06097290 */ /* 0x000fe4000fffe1ff */
[----:B------:R-:W-:Y:S02]  /*6770*/  @!UP0 USHF.R.U32.HI UR4, URZ, UR43, UR4 ;  /* 0x0000002bff048299 */ /* 0x000fe40008011604 */
[----:B------:R-:W-:Y:S02]  /*6780*/  UIMAD UR10, UR45, UR10, UR6 ;  /* 0x0000000a2d0a72a4 */ /* 0x000fe4000f8e0206 */
[----:B------:R-:W-:Y:S04]  /*6790*/  @!UP0 USEL UR4, UR5, UR4, !UP2 ;  /* 0x0000000405048287 */ /* 0x000fe8000d000000 */
[----:B------:R-:W-:Y:S02]  /*67a0*/  @!UP0 UIMAD UR10, UR7, UR10, UR4 ;  /* 0x0000000a070a82a4 */ /* 0x000fe4000f8e0204 */
[----:B------:R-:W-:Y:S02]  /*67b0*/  @!UP0 UIADD3 UR11, UPT, UPT, UR11, -UR4, URZ ;  /* 0x800000040b0b8290 */ /* 0x000fe4000fffe0ff */
[----:B------:R-:W-:Y:S02]  /*67c0*/  UIMAD UR7, UR44, UR8, UR39 ;  /* 0x000000082c0772a4 */ /* 0x000fe4000f8e0227 */
[----:B------:R-:W-:Y:S02]  /*67d0*/  @!UP0 UIMAD UR6, UR11, UR45, UR5 ;  /* 0x0000002d0b0682a4 */ /* 0x000fe4000f8e0205 */
[----:B------:R-:W-:Y:S01]  /*67e0*/  UIMAD UR4, UR62, UR9, UR38 ;  /* 0x000000093e0472a4 */ /* 0x000fe2000f8e0226 */
[----:B------:R-:W-:Y:S02]  /*67f0*/  @!UP0 UMOV UR5, UR10 ;  /* 0x0000000a00058c82 */ /* 0x000fe40008000000 */
[----:B------:R-:W-:Y:S02]  /*6800*/  UIMAD UR39, UR5, UR44, UR7 ;  /* 0x0000002c052772a4 */ /* 0x000fe4000f8e0207 */
[----:B------:R-:W-:Y:S11]  /*6810*/  UIMAD UR38, UR6, UR62, UR4 ;  /* 0x0000003e062672a4 */ /* 0x000ff6000f8e0204 */
[----:B------:R-:W-:Y:S01]  /*6820*/  @!UPT UIADD3 URZ, UPT, UPT, URZ, URZ, URZ ;  /* 0x000000fffffff290 */ /* 0x000fe2000fffe0ff */
.L_x_90:
[----:B------:R-:W-:Y:S01]  /*6830*/  UISETP.NE.AND UP0, UPT, UR41, 0x1, UPT ;  /* 0x000000012900788c */ /* 0x000fe2000bf05270 */
[----:B------:R-:W-:Y:S01]  /*6840*/  LOP3.LUT P0, RZ, R88, 0x1f0, RZ, 0xc0, !PT ;  /* 0x000001f058ff7812 */ /* 0x000fe2000780c0ff */
[----:B------:R-:W-:Y:S01]  /*6850*/  USHF.L.U32 UR53, UR27, 0x8, URZ ;  /* 0x000000081b357899 */ /* 0x000fe200080006ff */
[----:B------:R-:W-:Y:S01]  /*6860*/  BSSY.RECONVERGENT B6, `(.L_x_91) ;  /* 0x0000034000067945 */ /* 0x000fe20003800200 */
[----:B------:R-:W-:Y:S01]  /*6870*/  USHF.L.U32 UR49, UR26, 0x7, URZ ;  /* 0x000000071a317899 */ /* 0x000fe200080006ff */
[----:B------:R-:W-:Y:S06]  /*6880*/  IADD3 R91, PT, PT, R91, 0x1, RZ ;  /* 0x000000015b5b7810 */ /* 0x000fec0007ffe0ff */
[----:B------:R-:W1:Y:S01]  /*6890*/  @!UP0 LDCU.128 UR12, c[0x0][0xd10] ;  /* 0x0001a200ff0c87ac */ /* 0x000e620008000c00 */
[----:B------:R-:W2:Y:S01]  /*68a0*/  @!UP0 LDCU UR5, c[0x0][0xd0c] ;  /* 0x0001a180ff0587ac */ /* 0x000ea20008000800 */
[----:B------:R-:W3:Y:S01]  /*68b0*/  @!UP0 LDCU UR10, c[0x0][0xd20] ;  /* 0x0001a400ff0a87ac */ /* 0x000ee20008000800 */
[----:B-1----:R-:W-:Y:S02]  /*68c0*/  UIMAD.WIDE.U32 UR8, UR39, UR12, URZ ;  /* 0x0000000c270872a5 */ /* 0x002fe4000f8e00ff */
[----:B------:R-:W-:Y:S02]  /*68d0*/  UIMAD.WIDE.U32 UR6, UR38, UR15, URZ ;  /* 0x0000000f260672a5 */ /* 0x000fe4000f8e00ff */
[----:B------:R-:W-:Y:S03]  /*68e0*/  @!UP0 UISETP.NE.AND UP1, UPT, UR14, 0x1, UPT ;  /* 0x000000010e00888c */ /* 0x000fe6000bf25270 */
[----:B------:R-:W-:Y:S01]  /*68f0*/  @!UP0 UMOV UR4, UR9 ;  /* 0x0000000900048c82 */ /* 0x000fe20008000000 */
[----:B--2---:R-:W-:Y:S02]  /*6900*/  @!UP0 UISETP.NE.AND UP2, UPT, UR5, 0x1, UPT ;  /* 0x000000010500888c */ /* 0x004fe4000bf45270 */
[----:B------:R-:W-:Y:S01]  /*6910*/  @!UP0 USHF.R.U32.HI UR4, URZ, UR13, UR4 ;  /* 0x0000000dff048299 */ /* 0x000fe20008011604 */
[----:B------:R-:W-:Y:S02]  /*6920*/  @!UP0 UMOV UR6, UR7 ;  /* 0x0000000700068c82 */ /* 0x000fe40008000000 */
[----:B---3--:R-:W-:Y:S02]  /*6930*/  @!UP0 USHF.R.U32.HI UR6, URZ, UR10, UR6 ;  /* 0x0000000aff068299 */ /* 0x008fe40008011606 */
[----:B------:R-:W-:Y:S02]  /*6940*/  @!UP0 USEL UR7, UR39, UR4, !UP2 ;  /* 0x0000000427078287 */ /* 0x000fe4000d000000 */
[----:B------:R-:W-:Y:S04]  /*6950*/  @!UP0 USEL UR6, UR38, UR6, !UP1 ;  /* 0x0000000626068287 */ /* 0x000fe8000c800000 */
[----:B------:R-:W-:Y:S02]  /*6960*/  @!UP0 UIADD3 UR4, UPT, UPT, -UR7, UR6, URZ ;  /* 0x0000000607048290 */ /* 0x000fe4000fffe1ff */
[----:B------:R-:W-:Y:S02]  /*6970*/  @!UP0 UIADD3 UR6, UPT, UPT, UR7, -UR6, URZ ;  /* 0x8000000607068290 */ /* 0x000fe4000fffe0ff */
[----:B------:R-:W-:Y:S02]  /*6980*/  @!UP0 UIMAD UR39, UR4, UR5, UR39 ;  /* 0x00000005042782a4 */ /* 0x000fe4000f8e0227 */
[----:B------:R-:W-:Y:S01]  /*6990*/  @!UP0 UIMAD UR38, UR6, UR14, UR38 ;  /* 0x0000000e062682a4 */ /* 0x000fe2000f8e0226 */
[----:B------:R-:W-:Y:S11]  /*69a0*/  @!P0 BRA `(.L_x_92) ;  /* 0x00000000007c8947 */ /* 0x000ff60003800000 */
[----:B------:R-:W1:Y:S01]  /*69b0*/  LDCU.64 UR8, c[0x4][0x80] ;  /* 0x01001000ff0877ac */ /* 0x000e620008000a00 */
[----:B------:R-:W-:Y:S01]  /*69c0*/  MOV R16, 0x0 ;  /* 0x0000000000107802 */ /* 0x000fe20000000f00 */
[----:B------:R-:W-:Y:S02]  /*69d0*/  HFMA2 R12, -RZ, RZ, 0, 5.9604644775390625e-08 ;  /* 0x00000001ff0c7431 */ /* 0x000fe400000001ff */
[----:B------:R-:W-:Y:S01]  /*69e0*/  IMAD.MOV.U32 R8, RZ, RZ, 0x70 ;  /* 0x00000070ff087424 */ /* 0x000fe200078e00ff */
[----:B------:R2:W3:Y:S01]  /*69f0*/  LDC.64 R14, c[0x4][R16] ;  /* 0x01000000100e7b82 */ /* 0x0004e20000000a00 */
[----:B------:R-:W4:Y:S01]  /*6a00*/  LDCU.64 UR6, c[0x4][0x88] ;  /* 0x01001100ff0677ac */ /* 0x000f220008000a00 */
[----:B------:R-:W-:Y:S01]  /*6a10*/  IMAD.MOV.U32 R13, RZ, RZ, RZ ;  /* 0x000000ffff0d7224 */ /* 0x000fe200078e00ff */
[----:B------:R-:W2:Y:S01]  /*6a20*/  LDCU.64 UR4, c[0x4][0x8] ;  /* 0x01000100ff0477ac */ /* 0x000ea20008000a00 */
[----:B-1----:R-:W-:Y:S01]  /*6a30*/  MOV R5, UR9 ;  /* 0x0000000900057c02 */ /* 0x002fe20008000f00 */
[----:B------:R-:W-:Y:S01]  /*6a40*/  IMAD.U32 R4, RZ, RZ, UR8 ;  /* 0x00000008ff047e24 */ /* 0x000fe2000f8e00ff */
[----:B----4-:R-:W-:Y:S01]  /*6a50*/  MOV R7, UR7 ;  /* 0x0000000700077c02 */ /* 0x010fe20008000f00 */
[----:B------:R-:W-:Y:S01]  /*6a60*/  IMAD.U32 R6, RZ, RZ, UR6 ;  /* 0x00000006ff067e24 */ /* 0x000fe2000f8e00ff */
[----:B--2---:R-:W-:Y:S01]  /*6a70*/  MOV R11, UR5 ;  /* 0x00000005000b7c02 */ /* 0x004fe20008000f00 */
[----:B------:R-:W-:Y:S02]  /*6a80*/  IMAD.U32 R10, RZ, RZ, UR4 ;  /* 0x00000004ff0a7e24 */ /* 0x000fe4000f8e00ff */
[----:B------:R-:W-:Y:S07]  /*6a90*/  LEPC R20, `(.L_x_93) ;  /* 0x000000001014794e */ /* 0x000fee0000000000 */
[----:B---3-5:R-:W-:Y:S05]  /*6aa0*/  CALL.ABS.NOINC R14 ;  /* 0x000000000e007343 */ /* 0x028fea0003c00000 */
.L_x_93:
[----:B------:R-:W1:Y:S01]  /*6ab0*/  LDCU.64 UR8, c[0x4][0x80] ;  /* 0x01001000ff0877ac */ /* 0x000e620008000a00 */
[----:B------:R-:W2:Y:S01]  /*6ac0*/  LDC.64 R16, c[0x4][R16] ;  /* 0x0100000010107b82 */ /* 0x000ea20000000a00 */
[----:B------:R-:W-:Y:S02]  /*6ad0*/  HFMA2 R12, -RZ, RZ, 0, 5.9604644775390625e-08 ;  /* 0x00000001ff0c7431 */ /* 0x000fe400000001ff */
[----:B------:R-:W-:Y:S02]  /*6ae0*/  IMAD.MOV.U32 R8, RZ, RZ, 0x70 ;  /* 0x00000070ff087424 */ /* 0x000fe400078e00ff */
[----:B------:R-:W-:Y:S01]  /*6af0*/  IMAD.MOV.U32 R13, RZ, RZ, RZ ;  /* 0x000000ffff0d7224 */ /* 0x000fe200078e00ff */
[----:B------:R-:W3:Y:S01]  /*6b00*/  LDCU.64 UR6, c[0x4][0x88] ;  /* 0x01001100ff0677ac */ /* 0x000ee20008000a00 */
[----:B------:R-:W4:Y:S01]  /*6b10*/  LDCU.64 UR4, c[0x4][0x8] ;  /* 0x01000100ff0477ac */ /* 0x000f220008000a00 */
[----:B-1----:R-:W-:Y:S02]  /*6b20*/  MOV R4, UR8 ;  /* 0x0000000800047c02 */ /* 0x002fe40008000f00 */
[----:B------:R-:W-:Y:S02]  /*6b30*/  MOV R5, UR9 ;  /* 0x0000000900057c02 */ /* 0x000fe40008000f00 */
[----:B---3--:R-:W-:Y:S01]  /*6b40*/  MOV R7, UR7 ;  /* 0x0000000700077c02 */ /* 0x008fe20008000f00 */
[----:B------:R-:W-:Y:S01]  /*6b50*/  IMAD.U32 R6, RZ, RZ, UR6 ;  /* 0x00000006ff067e24 */ /* 0x000fe2000f8e00ff */
[----:B----4-:R-:W-:Y:S01]  /*6b60*/  MOV R11, UR5 ;  /* 0x00000005000b7c02 */ /* 0x010fe20008000f00 */
[----:B------:R-:W-:Y:S02]  /*6b70*/  IMAD.U32 R10, RZ, RZ, UR4 ;  /* 0x00000004ff0a7e24 */ /* 0x000fe4000f8e00ff */
[----:B------:R-:W-:Y:S07]  /*6b80*/  LEPC R20, `(.L_x_92) ;  /* 0x000000001014794e */ /* 0x000fee0000000000 */
[----:B--2---:R-:W-:Y:S05]  /*6b90*/  CALL.ABS.NOINC R16 ;  /* 0x0000000010007343 */ /* 0x004fea0003c00000 */
.L_x_92:
[----:B------:R-:W-:Y:S05]  /*6ba0*/  BSYNC.RECONVERGENT B6 ;  /* 0x0000000000067941 */ /* 0x000fea0003800200 */
.L_x_91:
[----:B------:R-:W-:Y:S02]  /*6bb0*/  R2UR UR6, R87 ;  /* 0x00000000570672ca */ /* 0x000fe400000e0000 */
[----:B------:R-:W-:Y:S02]  /*6bc0*/  R2UR UR5, R83 ;  /* 0x00000000530572ca */ /* 0x000fe400000e0000 */
[----:B------:R-:W-:Y:S02]  /*6bd0*/  R2UR UR4, R82 ;  /* 0x00000000520472ca */ /* 0x000fe400000e0000 */
[----:B------:R-:W-:Y:S02]  /*6be0*/  ISETP.NE.U32.AND P4, PT, R76, RZ, PT ;  /* 0x000000ff4c00720c */ /* 0x000fe40003f85070 */
[----:B------:R-:W-:Y:S02]  /*6bf0*/  ISETP.NE.U32.AND P2, PT, RZ, UR58, PT ;  /* 0x0000003aff007c0c */ /* 0x000fe4000bf45070 */
[----:B------:R-:W-:Y:S02]  /*6c00*/  ISETP.NE.AND.EX P4, PT, R77, RZ, PT, P4 ;  /* 0x000000ff4d00720c */ /* 0x000fe40003f85340 */
[----:B------:R-:W-:Y:S01]  /*6c10*/  ISETP.NE.AND.EX P2, PT, RZ, UR59, PT, P2 ;  /* 0x0000003bff007c0c */ /* 0x000fe2000bf45320 */
[----:B------:R-:W-:Y:S02]  /*6c20*/  UISETP.NE.AND UP2, UPT, UR6, URZ, UPT ;  /* 0x000000ff0600728c */ /* 0x000fe4000bf45270 */
[----:B------:R-:W-:Y:S04]  /*6c30*/  UISETP.NE.U32.AND UP0, UPT, UR5, URZ, UPT ;  /* 0x000000ff0500728c */ /* 0x000fe8000bf05070 */
[----:B------:R-:W-:Y:S01]  /*6c40*/  UISETP.NE.AND.EX UP1, UPT, UR4, URZ, UPT, UP0 ;  /* 0x000000ff0400728c */ /* 0x000fe2000bf25300 */
[----:B------:R-:W-:Y:S01]  /*6c50*/  PLOP3.LUT P1, PT, PT, PT, UP2, 0x80, 0x8 ;  /* 0x000000000008781c */ /* 0x000fe20003f2f028 */
[----:B------:R-:W-:Y:S03]  /*6c60*/  UPLOP3.LUT UP0, UPT, UPT, UPT, UPT, 0x40, 0x4 ;  /* 0x000000000004789c */ /* 0x000fe60003f0e870 */
[----:B------:R-:W-:Y:S06]  /*6c70*/  @UP2 UPLOP3.LUT UP0, UPT, UPT, UPT, UP1, 0x80, 0x8 ;  /* 0x000000000008289c */ /* 0x000fec0003f0f010 */
[----:B------:R-:W-:Y:S01]  /*6c80*/  PLOP3.LUT P0, PT, PT, PT, UP0, 0x80, 0x8 ;  /* 0x000000000008781c */ /* 0x000fe20003f0f008 */
[----:B------:R-:W-:Y:S01]  /*6c90*/  @!UPT UIADD3 URZ, UPT, UPT, URZ, URZ, URZ ;  /* 0x000000fffffff290 */ /* 0x000fe2000fffe0ff */
[----:B------:R-:W-:Y:S11]  /*6ca0*/  BRA.U !UP1, `(.L_x_94) ;  /* 0x0000000109407547 */ /* 0x000ff6000b800000 */
[----:B------:R-:W-:Y:S01]  /*6cb0*/  UISETP.NE.U32.AND UP0, UPT, UR58, URZ, UPT ;  /* 0x000000ff3a00728c */ /* 0x000fe2000bf05070 */
[----:B------:R-:W-:Y:S01]  /*6cc0*/  R2UR UR6, R83 ;  /* 0x00000000530672ca */ /* 0x000fe200000e0000 */
[----:B------:R-:W1:Y:S01]  /*6cd0*/  LDCU.64 UR8, c[0x0][0x358] ;  /* 0x00006b00ff0877ac */ /* 0x000e620008000a00 */
[----:B------:R-:W-:Y:S02]  /*6ce0*/  HFMA2 R78, -RZ, RZ, 0, 5.9604644775390625e-08 ;  /* 0x00000001ff4e7431 */ /* 0x000fe400000001ff */
[----:B------:R-:W-:Y:S01]  /*6cf0*/  IMAD.MOV.U32 R0, RZ, RZ, 0x1 ;  /* 0x00000001ff007424 */ /* 0x000fe200078e00ff */
[----:B------:R-:W-:Y:S06]  /*6d00*/  UISETP.NE.AND.EX UP0, UPT, UR59, URZ, UPT, UP0 ;  /* 0x000000ff3b00728c */ /* 0x000fec000bf05300 */
[----:B------:R-:W-:Y:S05]  /*6d10*/  PLOP3.LUT P3, PT, PT, PT, UP0, 0x80, 0x8 ;  /* 0x000000000008781c */ /* 0x000fea0003f6f008 */
[----:B------:R-:W2:Y:S01]  /*6d20*/  @UP0 LDCU.64 UR4, c[0x0][0xa88] ;  /* 0x00015100ff0407ac */ /* 0x000ea20008000a00 */
[----:B------:R-:W-:Y:S07]  /*6d30*/  @UP0 UIMAD UR6, UR36, UR6, URZ ;  /* 0x00000006240602a4 */ /* 0x000fee000f8e02ff */
[----:B------:R-:W-:Y:S01]  /*6d40*/  @!P3 PRMT R78, R0, 0x7610, R78 ;  /* 0x00007610004eb816 */ /* 0x000fe2000000004e */
[----:B--2---:R-:W-:Y:S06]  /*6d50*/  @UP0 UIMAD.WIDE UR4, UR6, 0x4, UR4 ;  /* 0x00000004060408a5 */ /* 0x004fec000f8e0204 */
[----:B------:R-:W-:Y:S02]  /*6d60*/  IMAD.U32 R4, RZ, RZ, UR4 ;  /* 0x00000004ff047e24 */ /* 0x000fe4000f8e00ff */
[----:B------:R-:W-:Y:S03]  /*6d70*/  IMAD.U32 R5, RZ, RZ, UR5 ;  /* 0x00000005ff057e24 */ /* 0x000fe6000f8e00ff */
[----:B------:R-:W2:Y:S02]  /*6d80*/  @!UP0 LDCU UR4, c[0x0][0xa80] ;  /* 0x00015000ff0487ac */ /* 0x000ea40008000800 */
[----:B-1---5:R1:W5:Y:S02]  /*6d90*/  @P3 LDG.E R41, desc[UR8][R4.64] ;  /* 0x0000000804293981 */ /* 0x022364000c1e1900 */
[----:B-12---:R-:W-:Y:S02]  /*6da0*/  @!P3 MOV R41, UR4 ;  /* 0x000000040029bc02 */ /* 0x006fe40008000f00 */
.L_x_94:
[----:B------:R-:W-:Y:S05]  /*6db0*/  @!P4 BRA `(.L_x_95) ;  /* 0x000000000024c947 */ /* 0x000fea0003800000 */
[----:B------:R-:W-:Y:S01]  /*6dc0*/  ISETP.NE.U32.AND P3, PT, R74, RZ, PT ;  /* 0x000000ff4a00720c */ /* 0x000fe20003f65070 */
[----:B------:R-:W1:Y:S03]  /*6dd0*/  LDCU.64 UR4, c[0x0][0x358] ;  /* 0x00006b00ff0477ac */ /* 0x000e660008000a00 */
[----:B------:R-:W-:Y:S11]  /*6de0*/  ISETP.NE.AND.EX P3, PT, R75, RZ, PT, P3 ;  /* 0x000000ff4b00720c */ /* 0x000ff60003f65330 */
[----:B------:R-:W-:Y:S02]  /*6df0*/  @!UPT UIADD3 URZ, UPT, UPT, URZ, URZ, URZ ;  /* 0x000000fffffff290 */ /* 0x000fe4000fffe0ff */
[----:B------:R-:W2:Y:S01]  /*6e00*/  @P3 LDC.64 R4, c[0x0][0xaa8] ;  /* 0x0002aa00ff043b82 */ /* 0x000ea20000000a00 */
[----:B------:R-:W-:Y:S04]  /*6e10*/  @P3 IMAD R0, R76, UR36, RZ ;  /* 0x000000244c003c24 */ /* 0x000fe8000f8e02ff */
[----:B--2---:R-:W-:Y:S05]  /*6e20*/  @P3 IMAD.WIDE R4, R0, 0x4, R4 ;  /* 0x0000000400043825 */ /* 0x004fea00078e0204 */
[----:B-1---5:R1:W5:Y:S02]  /*6e30*/  @P3 LDG.E R36, desc[UR4][R4.64] ;  /* 0x0000000404243981 */ /* 0x022364000c1e1900 */
[----:B-1----:R-:W2:Y:S02]  /*6e40*/  @!P3 LDC R36, c[0x0][0xaa0] ;  /* 0x0002a800ff24bb82 */ /* 0x002ea40000000800 */
.L_x_95:
[----:B-----5:R-:W-:Y:S01]  /*6e50*/  FSETP.NEU.AND P3, PT, R41, RZ, PT ;  /* 0x000000ff2900720b */ /* 0x020fe20003f6d000 */
[----:B------:R-:W-:Y:S01]  /*6e60*/  IMAD.U32 R3, RZ, RZ, UR37 ;  /* 0x00000025ff037e24 */ /* 0x000fe2000f8e00ff */
[----:B------:R-:W-:Y:S01]  /*6e70*/  SEL R5, RZ, 0xffffffff, P2 ;  /* 0xffffffffff057807 */ /* 0x000fe20001000000 */
[----:B------:R-:W-:Y:S01]  /*6e80*/  BSSY B1, `(.L_x_96) ;  /* 0x0000067000017945 */ /* 0x000fe20003800000 */
[----:B------:R-:W-:Y:S01]  /*6e90*/  @P1 LOP3.LUT P2, RZ, R78, 0xff, RZ, 0xc0, !PT ;  /* 0x000000ff4eff1812 */ /* 0x000fe2000784c0ff */
[----:B------:R-:W-:Y:S01]  /*6ea0*/  IMAD.MOV.U32 R102, RZ, RZ, 0x1 ;  /* 0x00000001ff667424 */ /* 0x000fe200078e00ff */
[----:B------:R-:W-:Y:S01]  /*6eb0*/  @P1 SEL R4, RZ, 0xffffffff, P3 ;  /* 0xffffffffff041807 */ /* 0x000fe20001800000 */
[----:B------:R-:W-:Y:S01]  /*6ec0*/  IMAD.IADD R92, R94, 0x1, R73 ;  /* 0x000000015e5c7824 */ /* 0x000fe200078e0249 */
[----:B------:R-:W-:Y:S01]  /*6ed0*/  LOP3.LUT P4, R89, R78, 0xff, RZ, 0xc0, !PT ;  /* 0x000000ff4e597812 */ /* 0x000fe2000788c0ff */
[----:B------:R-:W-:Y:S01]  /*6ee0*/  IMAD.IADD R90, R94, 0x1, R79 ;  /* 0x000000015e5a7824 */ /* 0x000fe200078e024f */
[C---:B------:R-:W-:Y:S01]  /*6ef0*/  @P0 SEL R4, R5.reuse, R4, !P2 ;  /* 0x0000000405040207 */ /* 0x040fe20005000000 */
[----:B------:R-:W-:Y:S01]  /*6f00*/  IMAD.MOV.U32 R101, RZ, RZ, RZ ;  /* 0x000000ffff657224 */ /* 0x000fe200078e00ff */
[----:B------:R-:W-:Y:S01]  /*6f10*/  PLOP3.LUT P0, PT, PT, PT, UP1, 0x80, 0x8 ;  /* 0x000000000008781c */ /* 0x000fe20003f0f018 */
[----:B------:R-:W-:Y:S01]  /*6f20*/  IMAD.MOV.U32 R72, RZ, RZ, RZ ;  /* 0x000000ffff487224 */ /* 0x000fe200078e00ff */
[----:B------:R-:W-:Y:S02]  /*6f30*/  @P1 LOP3.LUT R4, R4, 0x1, RZ, 0xc0, !PT ;  /* 0x0000000104041812 */ /* 0x000fe400078ec0ff */
[----:B------:R-:W-:Y:S02]  /*6f40*/  CS2R R70, SRZ ;  /* 0x0000000000467805 */ /* 0x000fe4000001ff00 */
[----:B------:R-:W-:Y:S02]  /*6f50*/  CS2R R68, SRZ ;  /* 0x0000000000447805 */ /* 0x000fe4000001ff00 */
[----:B------:R-:W-:Y:S02]  /*6f60*/  CS2R R66, SRZ ;  /* 0x0000000000427805 */ /* 0x000fe4000001ff00 */
[----:B------:R-:W-:Y:S01]  /*6f70*/  ISETP.NE.U32.OR P5, PT, R4, 0x1, !P1 ;  /* 0x000000010400780c */ /* 0x000fe20004fa5470 */
[----:B------:R-:W-:Y:S01]  /*6f80*/  IMAD.U32 R4, RZ, RZ, UR37 ;  /* 0x00000025ff047e24 */ /* 0x000fe2000f8e00ff */
[----:B------:R-:W-:Y:S02]  /*6f90*/  CS2R R64, SRZ ;  /* 0x0000000000407805 */ /* 0x000fe4000001ff00 */
[----:B------:R-:W-:Y:S02]  /*6fa0*/  CS2R R62, SRZ ;  /* 0x00000000003e7805 */ /* 0x000fe4000001ff00 */
[----:B------:R-:W-:Y:S02]  /*6fb0*/  P2R R100, PR, RZ, 0x20 ;  /* 0x00000020ff647803 */ /* 0x000fe40000000000 */
[----:B------:R-:W-:Y:S02]  /*6fc0*/  CS2R R60, SRZ ;  /* 0x00000000003c7805 */ /* 0x000fe4000001ff00 */
[----:B------:R-:W-:Y:S02]  /*6fd0*/  SHF.L.U32 R0, R4, 0x1f, RZ ;  /* 0x0000001f04007819 */ /* 0x000fe400000006ff */
[----:B------:R-:W-:Y:S02]  /*6fe0*/  CS2R R58, SRZ ;  /* 0x00000000003a7805 */ /* 0x000fe4000001ff00 */
[----:B------:R-:W-:Y:S02]  /*6ff0*/  SEL R4, RZ, 0xffffffff, P3 ;  /* 0xffffffffff047807 */ /* 0x000fe40001800000 */
[----:B------:R-:W-:Y:S02]  /*7000*/  CS2R R56, SRZ ;  /* 0x0000000000387805 */ /* 0x000fe4000001ff00 */
[----:B------:R-:W-:Y:S02]  /*7010*/  CS2R R54, SRZ ;  /* 0x0000000000367805 */ /* 0x000fe4000001ff00 */
[----:B------:R-:W-:Y:S02]  /*7020*/  CS2R R52, SRZ ;  /* 0x0000000000347805 */ /* 0x000fe4000001ff00 */
[----:B------:R-:W-:Y:S02]  /*7030*/  @P0 SEL R4, R5, R4, !P4 ;  /* 0x0000000405040207 */ /* 0x000fe40006000000 */
[----:B------:R-:W-:Y:S02]  /*7040*/  CS2R R50, SRZ ;  /* 0x0000000000327805 */ /* 0x000fe4000001ff00 */
[----:B------:R-:W-:Y:S02]  /*7050*/  @P5 SHF.L.U32 R6, RZ, 0x1f, RZ ;  /* 0x0000001fff065819 */ /* 0x000fe400000006ff */
[----:B------:R-:W-:Y:S02]  /*7060*/  CS2R R48, SRZ ;  /* 0x0000000000307805 */ /* 0x000fe4000001ff00 */
[----:B------:R-:W-:Y:S02]  /*7070*/  LOP3.LUT R4, R4, 0x1, RZ, 0xc0, !PT ;  /* 0x0000000104047812 */ /* 0x000fe400078ec0ff */
[----:B------:R-:W-:Y:S01]  /*7080*/  CS2R R46, SRZ ;  /* 0x00000000002e7805 */ /* 0x000fe2000001ff00 */
[----:B------:R-:W1:Y:S01]  /*7090*/  @P5 SYNCS.PHASECHK.TRANS64.TRYWAIT P2, [UR46+0x30], R6 ;  /* 0x00003006ff0055a7 */ /* 0x000e62000804112e */
[----:B------:R-:W-:Y:S02]  /*70a0*/  ISETP.NE.AND P0, PT, RZ, UR37, PT ;  /* 0x00000025ff007c0c */ /* 0x000fe4000bf05270 */
[----:B------:R-:W-:Y:S02]  /*70b0*/  CS2R R44, SRZ ;  /* 0x00000000002c7805 */ /* 0x000fe4000001ff00 */
[----:B------:R-:W-:Y:S02]  /*70c0*/  ISETP.NE.U32.AND P3, PT, R4, 0x1, PT ;  /* 0x000000010400780c */ /* 0x000fe40003f65070 */
[----:B------:R-:W-:Y:S01]  /*70d0*/  CS2R R42, SRZ ;  /* 0x00000000002a7805 */ /* 0x000fe2000001ff00 */
[----:B------:R-:W-:Y:S01]  /*70e0*/  IMAD.MOV.U32 R40, RZ, RZ, RZ ;  /* 0x000000ffff287224 */ /* 0x000fe200078e00ff */
[----:B------:R-:W-:Y:S01]  /*70f0*/  SEL R38, RZ, 0xe0, P0 ;  /* 0x000000e0ff267807 */ /* 0x000fe20000000000 */
[----:B------:R-:W-:Y:S01]  /*7100*/  IMAD R37, R3, 0xe0, R2 ;  /* 0x000000e003257824 */ /* 0x000fe200078e0202 */
[----:B------:R-:W-:Y:S01]  /*7110*/  P2R R103, PR, RZ, 0x8 ;  /* 0x00000008ff677803 */ /* 0x000fe20000000000 */
[----:B------:R3:W4:Y:S01]  /*7120*/  SYNCS.PHASECHK.TRANS64.TRYWAIT P1, [UR46+0xa0], R0 ;  /* 0x0000a000ff0075a7 */ /* 0x000722000802112e */
[----:B-1----:R-:W-:Y:S01]  /*7130*/  @P5 SEL R102, RZ, 0x1, !P2 ;  /* 0x00000001ff665807 */ /* 0x002fe20005000000 */
[----:B---3--:R-:W-:Y:S06]  /*7140*/  @!P5 BRA `(.L_x_97) ;  /* 0x0000000000e8d947 */ /* 0x008fec0003800000 */
[----:B------:R-:W-:Y:S01]  /*7150*/  IMAD.MOV.U32 R40, RZ, RZ, RZ ;  /* 0x000000ffff287224 */ /* 0x000fe200078e00ff */
[----:B------:R-:W-:Y:S01]  /*7160*/  ISETP.NE.AND P0, PT, R102, RZ, PT ;  /* 0x000000ff6600720c */ /* 0x000fe20003f05270 */
[----:B------:R-:W-:Y:S01]  /*7170*/  BSSY B0, `(.L_x_98) ;  /* 0x0000014000007945 */ /* 0x000fe20003800000 */
[----:B------:R-:W-:Y:S02]  /*7180*/  CS2R R42, SRZ ;  /* 0x00000000002a7805 */ /* 0x000fe4000001ff00 */
        /* <DEDUP_REMOVED lines=13> */
[----:B------:R-:W-:Y:S01]  /*7260*/  CS2R R70, SRZ ;  /* 0x0000000000467805 */ /* 0x000fe2000001ff00 */
[----:B------:R-:W-:Y:S06]  /*7270*/  @P0 BRA `(.L_x_99) ;  /* 0x00000000000c0947 */ /* 0x000fec0003800000 */
[----:B------:R-:W-:Y:S04]  /*7280*/  SHF.L.U32 R4, RZ, 0x1f, RZ ;  /* 0x0000001fff047819 */ /* 0x000fe800000006ff */
[----:B------:R-:W1:Y:S02]  /*7290*/  SYNCS.PHASECHK.TRANS64.TRYWAIT P0, [UR46+0x30], R4 ;  /* 0x00003004ff0075a7 */ /* 0x000e64000800112e */
[----:B-1----:R-:W-:Y:S05]  /*72a0*/  @!P0 BRA `(.L_x_100) ;  /* 0x0000007c00948947 */ /* 0x002fea0003800000 */
.L_x_99:
[----:B------:R-:W-:Y:S05]  /*72b0*/  BSYNC B0 ;  /* 0x0000000000007941 */ /* 0x000fea0003800000 */
.L_x_98:
[----:B------:R-:W-:Y:S01]  /*72c0*/  ISETP.NE.AND P0, PT, R103, RZ, PT ;  /* 0x000000ff6700720c */ /* 0x000fe20003f05270 */
[----:B------:R-:W-:Y:S11]  /*72d0*/  HFMA2 R101, -RZ, RZ, 0, 5.9604644775390625e-08 ;  /* 0x00000001ff657431 */ /* 0x000ff600000001ff */
[----:B------:R-:W-:Y:S01]  /*72e0*/  @!UPT UIADD3 URZ, UPT, UPT, URZ, URZ, URZ ;  /* 0x000000fffffff290 */ /* 0x000fe2000fffe0ff */
[----:B------:R3:W1:Y:S04]  /*72f0*/  @P0 LDS R72, [R90+0xe00] ;  /* 0x000e00005a480984 */ /* 0x0006680000000800 */
[----:B------:R3:W1:Y:S04]  /*7300*/  @P0 LDS R40, [R81+UR46+0x200] ;  /* 0x0002002e51280984 */ /* 0x0006680008000800 */
[----:B------:R3:W1:Y:S04]  /*7310*/  @P0 LDS R42, [R92+0x200] ;  /* 0x000200005c2a0984 */ /* 0x0006680000000800 */
[----:B------:R3:W1:Y:S04]  /*7320*/  @P0 LDS R43, [R79] ;  /* 0x000000004f2b0984 */ /* 0x0006680000000800 */
[----:B------:R3:W1:Y:S04]  /*7330*/  @P0 LDS R44, [R90] ;  /* 0x000000005a2c0984 */ /* 0x0006680000000800 */
[----:B------:R3:W1:Y:S04]  /*7340*/  @P0 LDS R45, [R81+UR46+0x400] ;  /* 0x0004002e512d0984 */ /* 0x0006680008000800 */
[----:B------:R3:W1:Y:S04]  /*7350*/  @P0 LDS R46, [R92+0x400] ;  /* 0x000400005c2e0984 */ /* 0x0006680000000800 */
[----:B------:R3:W1:Y:S04]  /*7360*/  @P0 LDS R47, [R79+0x200] ;  /* 0x000200004f2f0984 */ /* 0x0006680000000800 */
[----:B------:R3:W1:Y:S04]  /*7370*/  @P0 LDS R48, [R90+0x200] ;  /* 0x000200005a300984 */ /* 0x0006680000000800 */
        /* <DEDUP_REMOVED lines=22> */
[----:B------:R3:W1:Y:S02]  /*74e0*/  @P0 LDS R71, [R79+0xe00] ;  /* 0x000e00004f470984 */ /* 0x0006640000000800 */
.L_x_97:
[----:B------:R-:W-:Y:S05]  /*74f0*/  BSYNC B1 ;  /* 0x0000000000017941 */ /* 0x000fea0003800000 */
.L_x_96:
[----:B------:R-:W-:Y:S05]  /*7500*/  IMAD.IADD R39, R37, 0x1, R38 ;  /* 0x0000000125277824 */ /* 0x000fea00078e0226 */
[----:B-1----:R-:W-:Y:S04]  /*7510*/  SHF.R.U32.HI R3, RZ, 0x15, R39 ;  /* 0x00000015ff037819 */ /* 0x002fe80000011627 */
[----:B------:R-:W-:Y:S01]  /*7520*/  LOP3.LUT P0, RZ, R3, 0x3, R80, 0x48, !PT ;  /* 0x0000000303ff7812 */ /* 0x000fe20007804850 */
[----:B------:R-:W-:Y:S01]  /*7530*/  @!UPT UIADD3 URZ, UPT, UPT, URZ, URZ, URZ ;  /* 0x000000fffffff290 */ /* 0x000fe2000fffe0ff */
[----:B----4-:R-:W-:Y:S11]  /*7540*/  @P1 BRA `(.L_x_101) ;  /* 0x0000000000081947 */ /* 0x010ff60003800000 */
[----:B------:R-:W1:Y:S02]  /*7550*/  SYNCS.PHASECHK.TRANS64.TRYWAIT P1, [UR46+0xa0], R0 ;  /* 0x0000a000ff0075a7 */ /* 0x000e64000802112e */
[----:B-1----:R-:W-:Y:S05]  /*7560*/  @!P1 BRA `(.L_x_102) ;  /* 0x0000007800fc9947 */ /* 0x002fea0003800000 */
.L_x_101:
[----:B------:R-:W-:Y:S05]  /*7570*/  @!P0 BRA `(.L_x_103) ;  /* 0x0000000000408947 */ /* 0x000fea0003800000 */
[----:B------:R-:W4:Y:S01]  /*7580*/  LDCU.64 UR8, c[0x4][0x70] ;  /* 0x01000e00ff0877ac */ /* 0x000f220008000a00 */
[----:B------:R-:W-:Y:S01]  /*7590*/  MOV R15, 0x0 ;  /* 0x00000000000f7802 */ /* 0x000fe20000000f00 */
[----:B------:R-:W-:Y:S02]  /*75a0*/  HFMA2 R12, -RZ, RZ, 0, 5.9604644775390625e-08 ;  /* 0x00000001ff0c7431 */ /* 0x000fe400000001ff */
[----:B------:R-:W-:Y:S02]  /*75b0*/  IMAD.MOV.U32 R8, RZ, RZ, 0x192 ;  /* 0x00000192ff087424 */ /* 0x000fe400078e00ff */
[----:B------:R-:W-:Y:S01]  /*75c0*/  IMAD.MOV.U32 R13, RZ, RZ, RZ ;  /* 0x000000ffff0d7224 */ /* 0x000fe200078e00ff */
[----:B------:R-:W5:Y:S01]  /*75d0*/  LDCU.64 UR6, c[0x4][0x78] ;  /* 0x01000f00ff0677ac */ /* 0x000f620008000a00 */
[----:B------:R-:W1:Y:S01]  /*75e0*/  LDC.64 R14, c[0x4][R15] ;  /* 0x010000000f0e7b82 */ /* 0x000e620000000a00 */
[----:B------:R-:W2:Y:S01]  /*75f0*/  LDCU.64 UR4, c[0x4][0x10] ;  /* 0x01000200ff0477ac */ /* 0x000ea20008000a00 */
[----:B----4-:R-:W-:Y:S01]  /*7600*/  MOV R5, UR9 ;  /* 0x0000000900057c02 */ /* 0x010fe20008000f00 */
[----:B------:R-:W-:Y:S01]  /*7610*/  IMAD.U32 R4, RZ, RZ, UR8 ;  /* 0x00000008ff047e24 */ /* 0x000fe2000f8e00ff */
[----:B-----5:R-:W-:Y:S01]  /*7620*/  MOV R7, UR7 ;  /* 0x0000000700077c02 */ /* 0x020fe20008000f00 */
[----:B------:R-:W-:Y:S01]  /*7630*/  IMAD.U32 R6, RZ, RZ, UR6 ;  /* 0x00000006ff067e24 */ /* 0x000fe2000f8e00ff */
[----:B--2---:R-:W-:Y:S01]  /*7640*/  MOV R11, UR5 ;  /* 0x00000005000b7c02 */ /* 0x004fe20008000f00 */
[----:B------:R-:W-:Y:S02]  /*7650*/  IMAD.U32 R10, RZ, RZ, UR4 ;  /* 0x00000004ff0a7e24 */ /* 0x000fe4000f8e00ff */
[----:B------:R-:W-:Y:S07]  /*7660*/  LEPC R20, `(.L_x_103) ;  /* 0x000000001014794e */ /* 0x000fee0000000000 */
[----:B-1-3--:R-:W-:Y:S05]  /*7670*/  CALL.ABS.NOINC R14 ;  /* 0x000000000e007343 */ /* 0x00afea0003c00000 */
.L_x_103:
[----:B------:R-:W-:Y:S05]  /*7680*/  WARPSYNC.ALL ;  /* 0x0000000000007948 */ /* 0x000fea0003800000 */
[----:B------:R-:W-:Y:S01]  /*7690*/  R2UR UR4, R39 ;  /* 0x00000000270472ca */ /* 0x000fe200000e0000 */
[----:B------:R-:W-:Y:S01]  /*76a0*/  BSSY.RECONVERGENT B0, `(.L_x_104) ;  /* 0x0000088000007945 */ /* 0x000fe20003800200 */
[----:B------:R-:W-:Y:S02]  /*76b0*/  R2UR UR5, R98 ;  /* 0x00000000620572ca */ /* 0x000fe400000e0000 */
[----:B------:R-:W-:Y:S09]  /*76c0*/  ISETP.NE.AND P0, PT, R95, RZ, PT ;  /* 0x000000ff5f00720c */ /* 0x000ff20003f05270 */
[----:B------:R-:W4:Y:S01]  /*76d0*/  LDTM.x32 R4, tmem[UR4] ;  /* 0x00000004000479ee */ /* 0x000f2200082c0000 */
[----:B------:R-:W-:Y:S01]  /*76e0*/  NOP ;  /* 0x0000000000007918 */ /* 0x000fe20000000000 */
[----:B----4-:R-:W-:Y:S01]  /*76f0*/  SYNCS.ARRIVE.TRANS64.RED.A1T0 RZ, [UR5], RZ ;  /* 0x000000ffffff79a7 */ /* 0x010fe20008100405 */
[C---:B--2---:R-:W-:Y:S01]  /*7700*/  FMUL R4, R36.reuse, R4 ;  /* 0x0000000424047220 */ /* 0x044fe20000400000 */
[C---:B------:R-:W-:Y:S01]  /*7710*/  FMUL R5, R36.reuse, R5 ;  /* 0x0000000524057220 */ /* 0x040fe20000400000 */
[C---:B------:R-:W-:Y:S01]  /*7720*/  FMUL R6, R36.reuse, R6 ;  /* 0x0000000624067220 */ /* 0x040fe20000400000 */
[C---:B------:R-:W-:Y:S01]  /*7730*/  FMUL R7, R36.reuse, R7 ;  /* 0x0000000724077220 */ /* 0x040fe20000400000 */
[C---:B------:R-:W-:Y:S01]  /*7740*/  FFMA R4, R41.reuse, R40, R4 ;  /* 0x0000002829047223 */ /* 0x040fe20000000004 */
[C---:B------:R-:W-:Y:S01]  /*7750*/  FFMA R5, R41.reuse, R42, R5 ;  /* 0x0000002a29057223 */ /* 0x040fe20000000005 */
[C---:B------:R-:W-:Y:S01]  /*7760*/  FFMA R6, R41.reuse, R43, R6 ;  /* 0x0000002b29067223 */ /* 0x040fe20000000006 */
[C---:B------:R-:W-:Y:S01]  /*7770*/  FFMA R7, R41.reuse, R44, R7 ;  /* 0x0000002c29077223 */ /* 0x040fe20000000007 */
[C---:B------:R-:W-:Y:S01]  /*7780*/  FMUL R8, R36.reuse, R8 ;  /* 0x0000000824087220 */ /* 0x040fe20000400000 */
[----:B------:R2:W-:Y:S01]  /*7790*/  STS [R81+UR46+0x200], R4 ;  /* 0x0002000451007988 */ /* 0x0005e2000800082e */
[C---:B------:R-:W-:Y:S01]  /*77a0*/  FMUL R9, R36.reuse, R9 ;  /* 0x0000000924097220 */ /* 0x040fe20000400000 */
[C---:B------:R-:W-:Y:S01]  /*77b0*/  FMUL R10, R36.reuse, R10 ;  /* 0x0000000a240a7220 */ /* 0x040fe20000400000 */
[C---:B------:R-:W-:Y:S01]  /*77c0*/  FFMA R8, R41.reuse, R45, R8 ;  /* 0x0000002d29087223 */ /* 0x040fe20000000008 */
[----:B------:R2:W-:Y:S01]  /*77d0*/  STS [R92+0x200], R5 ;  /* 0x000200055c007388 */ /* 0x0005e20000000800 */
[C---:B------:R-:W-:Y:S01]  /*77e0*/  FFMA R9, R41.reuse, R46, R9 ;  /* 0x0000002e29097223 */ /* 0x040fe20000000009 */
[C---:B------:R-:W-:Y:S01]  /*77f0*/  FFMA R10, R41.reuse, R47, R10 ;  /* 0x0000002f290a7223 */ /* 0x040fe2000000000a */
[C---:B------:R-:W-:Y:S01]  /*7800*/  FMUL R11, R36.reuse, R11 ;  /* 0x0000000b240b7220 */ /* 0x040fe20000400000 */
[----:B------:R2:W-:Y:S01]  /*7810*/  STS [R79], R6 ;  /* 0x000000064f007388 */ /* 0x0005e20000000800 */
[C---:B------:R-:W-:Y:S01]  /*7820*/  FMUL R12, R36.reuse, R12 ;  /* 0x0000000c240c7220 */ /* 0x040fe20000400000 */
[C---:B------:R-:W-:Y:S01]  /*7830*/  FMUL R13, R36.reuse, R13 ;  /* 0x0000000d240d7220 */ /* 0x040fe20000400000 */
[C---:B------:R-:W-:Y:S01]  /*7840*/  FFMA R11, R41.reuse, R48, R11 ;  /* 0x00000030290b7223 */ /* 0x040fe2000000000b */
[----:B------:R2:W-:Y:S01]  /*7850*/  STS [R90], R7 ;  /* 0x000000075a007388 */ /* 0x0005e20000000800 */
        /* <DEDUP_REMOVED lines=11> */
[----:B------:R2:W-:Y:S01]  /*7910*/  STS [R79+0x200], R10 ;  /* 0x0002000a4f007388 */ /* 0x0005e20000000800 */
[C---:B------:R-:W-:Y:S01]  /*7920*/  FMUL R18, R36.reuse, R18 ;  /* 0x0000001224127220 */ /* 0x040fe20000400000 */
[C---:B------:R-:W-:Y:S01]  /*7930*/  FMUL R19, R36.reuse, R19 ;  /* 0x0000001324137220 */ /* 0x040fe20000400000 */
[C---:B------:R-:W-:Y:S01]  /*7940*/  FFMA R17, R41.reuse, R54, R17 ;  /* 0x0000003629117223 */ /* 0x040fe20000000011 */
[----:B------:R2:W-:Y:S01]  /*7950*/  STS [R90+0x200], R11 ;  /* 0x0002000b5a007388 */ /* 0x0005e20000000800 */
        /* <DEDUP_REMOVED lines=42> */
[----:B------:R-:W-:Y:S01]  /*7c00*/  FMUL R35, R36, R35 ;  /* 0x0000002324237220 */ /* 0x000fe20000400000 */
[----:B------:R2:W-:Y:S03]  /*7c10*/  STS [R79+0x800], R22 ;  /* 0x000800164f007388 */ /* 0x0005e60000000800 */
[----:B------:R-:W-:Y:S01]  /*7c20*/  FFMA R35, R41, R72, R35 ;  /* 0x0000004829237223 */ /* 0x000fe20000000023 */
[----:B------:R2:W-:Y:S04]  /*7c30*/  STS [R90+0x800], R23 ;  /* 0x000800175a007388 */ /* 0x0005e80000000800 */
[----:B------:R2:W-:Y:S04]  /*7c40*/  STS [R81+UR46+0xc00], R24 ;  /* 0x000c001851007988 */ /* 0x0005e8000800082e */
[----:B------:R2:W-:Y:S04]  /*7c50*/  STS [R92+0xc00], R25 ;  /* 0x000c00195c007388 */ /* 0x0005e80000000800 */
[----:B------:R2:W-:Y:S04]  /*7c60*/  STS [R79+0xa00], R26 ;  /* 0x000a001a4f007388 */ /* 0x0005e80000000800 */
        /* <DEDUP_REMOVED lines=8> */
[----:B------:R2:W-:Y:S01]  /*7cf0*/  STS [R90+0xe00], R35 ;  /* 0x000e00235a007388 */ /* 0x0005e20000000800 */
[----:B------:R-:W-:Y:S01]  /*7d00*/  @!PT LDS RZ, [RZ] ;  /* 0x00000000fffff984 */ /* 0x000fe20000000800 */
[----:B------:R-:W-:Y:S01]  /*7d10*/  @!PT LDS RZ, [RZ] ;  /* 0x00000000fffff984 */ /* 0x000fe20000000800 */
[----:B------:R-:W-:Y:S01]  /*7d20*/  @!PT LDS RZ, [RZ] ;  /* 0x00000000fffff984 */ /* 0x000fe20000000800 */
[----:B------:R-:W-:Y:S01]  /*7d30*/  @!PT LDS RZ, [RZ] ;  /* 0x00000000fffff984 */ /* 0x000fe20000000800 */
[----:B------:R4:W-:Y:S06]  /*7d40*/  MEMBAR.ALL.CTA ;  /* 0x0000000000007992 */ /* 0x0009ec0000008000 */
[----:B----4-:R-:W4:Y:S02]  /*7d50*/  FENCE.VIEW.ASYNC.S ;  /* 0x00000000000073c6 */ /* 0x010f240000000000 */
[----:B----4-:R-:W-:Y:S06]  /*7d60*/  BAR.SYNC.DEFER_BLOCKING 0x1, 0x80 ;  /* 0x0042000000007b1d */ /* 0x010fec0000010000 */
[----:B------:R-:W-:Y:S05]  /*7d70*/  @P0 BRA `(.L_x_105) ;  /* 0x0000000000680947 */ /* 0x000fea0003800000 */
[----:B------:R-:W-:Y:S01]  /*7d80*/  UIADD3 UR4, UPT, UPT, UR46, 0x200, URZ ;  /* 0x000002002e047890 */ /* 0x000fe2000fffe0ff */
[----:B------:R-:W-:Y:S01]  /*7d90*/  R2UR UR5, R38 ;  /* 0x00000000260572ca */ /* 0x000fe200000e0000 */
[----:B------:R-:W-:Y:S01]  /*7da0*/  UMOV UR51, UR36 ;  /* 0x0000002400337c82 */ /* 0x000fe20008000000 */
[----:B------:R-:W-:Y:S02]  /*7db0*/  UIADD3 UR13, UPT, UPT, UR49, 0x20, URZ ;  /* 0x00000020310d7890 */ /* 0x000fe4000fffe0ff */
[----:B------:R-:W-:Y:S01]  /*7dc0*/  UIADD3 UR12, UPT, UPT, UR46, 0x1200, URZ ;  /* 0x000012002e0c7890 */ /* 0x000fe2000fffe0ff */
[----:B------:R-:W-:Y:S01]  /*7dd0*/  IMAD.U32 R88, RZ, RZ, UR4 ;  /* 0x00000004ff587e24 */ /* 0x000fe2000f8e00ff */
[----:B------:R-:W-:Y:S01]  /*7de0*/  UIADD3 UR4, UP0, UPT, UR56, 0x880, URZ ;  /* 0x0000088038047890 */ /* 0x000fe2000ff1e0ff */
[----:B------:R-:W-:Y:S01]  /*7df0*/  UMOV UR15, UR36 ;  /* 0x00000024000f7c82 */ /* 0x000fe20008000000 */
[----:B------:R-:W-:Y:S02]  /*7e00*/  UIADD3 UR17, UPT, UPT, UR49, 0x40, URZ ;  /* 0x0000004031117890 */ /* 0x000fe4000fffe0ff */
[----:B------:R-:W-:Y:S01]  /*7e10*/  R2UR UR48, R88 ;  /* 0x00000000583072ca */ /* 0x000fe200000e0000 */
[----:B------:R-:W-:Y:S02]  /*7e20*/  UIADD3 UR16, UPT, UPT, UR46, 0x2200, URZ ;  /* 0x000022002e107890 */ /* 0x000fe4000fffe0ff */
[----:B------:R-:W-:Y:S02]  /*7e30*/  UIADD3 UR50, UPT, UPT, UR53, UR5, URZ ;  /* 0x0000000535327290 */ /* 0x000fe4000fffe0ff */
[----:B------:R-:W-:Y:S01]  /*7e40*/  UIADD3.X UR5, UPT, UPT, URZ, UR57, URZ, UP0, !UPT ;  /* 0x00000039ff057290 */ /* 0x000fe200087fe4ff */
[----:B------:R-:W-:Y:S01]  /*7e50*/  UMOV UR19, UR36 ;  /* 0x0000002400137c82 */ /* 0x000fe20008000000 */
[----:B------:R-:W-:Y:S03]  /*7e60*/  UIADD3 UR9, UPT, UPT, UR49, 0x60, URZ ;  /* 0x0000006031097890 */ /* 0x000fe6000fffe0ff */
[----:B------:R-:W-:Y:S01]  /*7e70*/  UMOV UR14, UR50 ;  /* 0x00000032000e7c82 */ /* 0x000fe20008000000 */
[----:B------:R-:W-:Y:S01]  /*7e80*/  UMOV UR18, UR50 ;  /* 0x0000003200127c82 */ /* 0x000fe20008000000 */
[----:B------:R-:W-:Y:S02]  /*7e90*/  UIADD3 UR8, UPT, UPT, UR46, 0x3200, URZ ;  /* 0x000032002e087890 */ /* 0x000fe4000fffe0ff */
[----:B------:R4:W-:Y:S01]  /*7ea0*/  UTMASTG.3D [UR48], [UR4] ;  /* 0x00000030040073b5 */ /* 0x0009e20008010000 */
[----:B------:R-:W-:Y:S01]  /*7eb0*/  UMOV UR11, UR36 ;  /* 0x00000024000b7c82 */ /* 0x000fe20008000000 */
[----:B------:R-:W-:Y:S01]  /*7ec0*/  UMOV UR10, UR50 ;  /* 0x00000032000a7c82 */ /* 0x000fe20008000000 */
[----:B------:R4:W-:Y:S01]  /*7ed0*/  UTMASTG.3D [UR12], [UR4] ;  /* 0x0000000c040073b5 */ /* 0x0009e20008010000 */
[----:B------:R4:W-:Y:S03]  /*7ee0*/  UTMASTG.3D [UR16], [UR4] ;  /* 0x00000010040073b5 */ /* 0x0009e60008010000 */
[----:B------:R4:W-:Y:S01]  /*7ef0*/  UTMASTG.3D [UR8], [UR4] ;  /* 0x00000008040073b5 */ /* 0x0009e20008010000 */
[----:B------:R0:W-:Y:S01]  /*7f00*/  UTMACMDFLUSH ;  /* 0x00000000000079b7 */ /* 0x0001e20000000000 */
[----:B----4-:R-:W-:Y:S04]  /*7f10*/  DEPBAR.LE SB0, 0x1 ;  /* 0x000080400000791a */ /* 0x010fe80000000000 */
.L_x_105:
[----:B------:R-:W-:Y:S05]  /*7f20*/  BSYNC.RECONVERGENT B0 ;  /* 0x0000000000007941 */ /* 0x000fea0003800200 */
.L_x_104:
[----:B------:R-:W-:Y:S01]  /*7f30*/  BAR.SYNC.DEFER_BLOCKING 0x1, 0x80 ;  /* 0x0042000000007b1d */ /* 0x000fe20000010000 */
[----:B------:R-:W-:Y:S01]  /*7f40*/  ISETP.NE.AND P1, PT, R100, RZ, PT ;  /* 0x000000ff6400720c */ /* 0x000fe20003f25270 */
[----:B------:R-:W-:Y:S01]  /*7f50*/  UISETP.NE.AND UP0, UPT, UR55, URZ, UPT ;  /* 0x000000ff3700728c */ /* 0x000fe2000bf05270 */
[----:B-1----:R-:W-:Y:S11]  /*7f60*/  LEA R3, R101, UR46, 0x3 ;  /* 0x0000002e65037c11 */ /* 0x002ff6000f8e18ff */
[----:B--2---:R-:W-:Y:S01]  /*7f70*/  @P1 SHF.L.U32 R4, RZ, 0x1f, RZ ;  /* 0x0000001fff041819 */ /* 0x004fe200000006ff */
[----:B------:R-:W-:Y:S06]  /*7f80*/  BRA.U !UP0, `(.L_x_106) ;  /* 0x0000000108247547 */ /* 0x000fec000b800000 */
[----:B------:R-:W-:Y:S01]  /*7f90*/  IMAD.U32 R5, RZ, RZ, UR52 ;  /* 0x00000034ff057e24 */ /* 0x000fe2000f8e00ff */
[----:B------:R-:W-:Y:S01]  /*7fa0*/  MOV R0, UR54 ;  /* 0x0000003600007c02 */ /* 0x000fe20008000f00 */
[----:B------:R-:W-:Y:S03]  /*7fb0*/  UIADD3 UR4, UPT, UPT, UR52, 0x1, URZ ;  /* 0x0000000134047890 */ /* 0x000fe6000fffe0ff */
[----:B------:R-:W-:Y:S01]  /*7fc0*/  @P1 LEA R5, R5, UR46, 0x3 ;  /* 0x0000002e05051c11 */ /* 0x000fe2000f8e18ff */
[----:B------:R-:W-:Y:S04]  /*7fd0*/  UISETP.NE.AND UP0, UPT, UR4, 0x4, UPT ;  /* 0x000000040400788c */ /* 0x000fe8000bf05270 */
[----:B------:R-:W-:Y:S01]  /*7fe0*/  @P1 VIADD R5, R5, 0x50 ;  /* 0x0000005005051836 */ /* 0x000fe20000000000 */
[----:B------:R-:W-:Y:S04]  /*7ff0*/  USEL UR52, UR4, URZ, UP0 ;  /* 0x000000ff04347287 */ /* 0x000fe80008000000 */
[----:B------:R-:W-:Y:S04]  /*8000*/  @P1 PRMT R0, R0, 0x654, R5 ;  /* 0x0000065400001816 */ /* 0x000fe80000000005 */
[----:B------:R1:W-:Y:S04]  /*8010*/  @P1 SYNCS.ARRIVE.TRANS64.RED.A1T0 RZ, [R0+URZ], RZ ;  /* 0x000000ff00ff19a7 */ /* 0x0003e800081004ff */
.L_x_106:
[----:B------:R-:W2:Y:S01]  /*8020*/  @P1 SYNCS.PHASECHK.TRANS64.TRYWAIT P0, [R3+URZ+0x30], R4 ;  /* 0x00003004030015a7 */ /* 0x000ea200080011ff */
[----:B------:R-:W-:Y:S01]  /*8030*/  UISETP.NE.AND UP0, UPT, UR37, URZ, UPT ;  /* 0x000000ff2500728c */ /* 0x000fe2000bf05270 */
[----:B------:R-:W-:Y:S01]  /*8040*/  BSSY B1, `(.L_x_107) ;  /* 0x0000035000017945 */ /* 0x000fe20003800000 */
[----:B------:R-:W-:Y:S02]  /*8050*/  UMOV UR4, 0xc0 ;  /* 0x000000c000047882 */ /* 0x000fe40000000000 */
[----:B------:R-:W-:Y:S01]  /*8060*/  USEL UR40, UR4, 0x20, !UP0 ;  /* 0x0000002004287887 */ /* 0x000fe2000c000000 */
[----:B--2---:R-:W-:Y:S01]  /*8070*/  @P1 SEL R102, RZ, 0x1, !P0 ;  /* 0x00000001ff661807 */ /* 0x004fe20004000000 */
[----:B------:R-:W-:Y:S10]  /*8080*/  @!P1 BRA `(.L_x_108) ;  /* 0x0000000000c09947 */ /* 0x000ff40003800000 */
[----:B------:R-:W-:Y:S01]  /*8090*/  ISETP.NE.AND P0, PT, R102, RZ, PT ;  /* 0x000000ff6600720c */ /* 0x000fe20003f05270 */
[----:B------:R-:W-:Y:S01]  /*80a0*/  BSSY B0, `(.L_x_109) ;  /* 0x0000009000007945 */ /* 0x000fe20003800000 */
[----:B------:R-:W-:Y:S11]  /*80b0*/  ISETP.NE.AND P1, PT, R103, RZ, PT ;  /* 0x000000ff6700720c */ /* 0x000ff60003f25270 */
[----:B------:R-:W-:Y:S02]  /*80c0*/  @!UPT UIADD3 URZ, UPT, UPT, URZ, URZ, URZ ;  /* 0x000000fffffff290 */ /* 0x000fe4000fffe0ff */
[C---:B------:R-:W-:Y:S02]  /*80d0*/  @P1 IMAD R5, R101.reuse, 0x4000, R73 ;  /* 0x0000400065051824 */ /* 0x040fe400078e0249 */
[----:B------:R-:W-:Y:S01]  /*80e0*/  @P1 IMAD R4, R101, 0x4000, R92 ;  /* 0x0000400065041824 */ /* 0x000fe200078e025c */
[----:B------:R-:W-:Y:S06]  /*80f0*/  @P0 BRA `(.L_x_110) ;  /* 0x00000000000c0947 */ /* 0x000fec0003800000 */
[----:B-1----:R-:W-:Y:S04]  /*8100*/  SHF.L.U32 R0, RZ, 0x1f, RZ ;  /* 0x0000001fff007819 */ /* 0x002fe800000006ff */
[----:B------:R-:W1:Y:S02]  /*8110*/  SYNCS.PHASECHK.TRANS64.TRYWAIT P0, [R3+URZ+0x30], R0 ;  /* 0x00003000030075a7 */ /* 0x000e6400080011ff */
[----:B-1----:R-:W-:Y:S05]  /*8120*/  @!P0 BRA `(.L_x_111) ;  /* 0x0000007000248947 */ /* 0x002fea0003800000 */
.L_x_110:
[----:B------:R-:W-:Y:S05]  /*8130*/  BSYNC B0 ;  /* 0x0000000000007941 */ /* 0x000fea0003800000 */
.L_x_109:
[----:B------:R-:W-:Y:S11]  /*8140*/  ISETP.NE.AND P0, PT, R103, RZ, PT ;  /* 0x000000ff6700720c */ /* 0x000ff60003f05270 */
[----:B------:R-:W-:Y:S02]  /*8150*/  @!UPT UIADD3 URZ, UPT, UPT, URZ, URZ, URZ ;  /* 0x000000fffffff290 */ /* 0x000fe4000fffe0ff */
[----:B------:R2:W4:Y:S01]  /*8160*/  @P0 LDS R40, [R5+0x200] ;  /* 0x0002000005280984 */ /* 0x0005220000000800 */
[C---:B-1----:R-:W-:Y:S01]  /*8170*/  @P0 IMAD R0, R101.reuse, 0x4000, R79 ;  /* 0x0000400065000824 */ /* 0x042fe200078e024f */
[C---:B------:R-:W-:Y:S01]  /*8180*/  @P0 LEA R3, R101.reuse, R90, 0xe ;  /* 0x0000005a65030211 */ /* 0x040fe200078e70ff */
[----:B------:R-:W-:Y:S01]  /*8190*/  VIADD R101, R101, 0x1 ;  /* 0x0000000165657836 */ /* 0x000fe20000000000 */
[----:B------:R2:W1:Y:S04]  /*81a0*/  @P0 LDS R45, [R5+0x400] ;  /* 0x00040000052d0984 */ /* 0x0004680000000800 */
        /* <DEDUP_REMOVED lines=14> */
[----:B------:R2:W1:Y:S04]  /*8290*/  @P0 LDS R43, [R0] ;  /* 0x00000000002b0984 */ /* 0x0004680000000800 */
        /* <DEDUP_REMOVED lines=14> */
[----:B----4-:R2:W1:Y:S02]  /*8380*/  @P0 LDS R72, [R3+0xe00] ;  /* 0x000e000003480984 */ /* 0x0104640000000800 */
.L_x_108:
[----:B------:R-:W-:Y:S05]  /*8390*/  BSYNC B1 ;  /* 0x0000000000017941 */ /* 0x000fea0003800000 */
.L_x_107:
[----:B------:R-:W-:Y:S05]  /*83a0*/  VIADD R38, R37, UR40 ;  /* 0x0000002825267c36 */ /* 0x000fea0008000000 */
[----:B--2---:R-:W-:Y:S04]  /*83b0*/  SHF.R.U32.HI R3, RZ, 0x15, R38 ;  /* 0x00000015ff037819 */ /* 0x004fe80000011626 */
[----:B------:R-:W-:Y:S11]  /*83c0*/  LOP3.LUT P0, RZ, R3, 0x3, R80, 0x48, !PT ;  /* 0x0000000303ff7812 */ /* 0x000ff60007804850 */
[----:B------:R-:W-:Y:S02]  /*83d0*/  @!UPT UIADD3 URZ, UPT, UPT, URZ, URZ, URZ ;  /* 0x000000fffffff290 */ /* 0x000fe4000fffe0ff */
[----:B------:R-:W-:Y:S05]  /*83e0*/  @!P0 BRA `(.L_x_112) ;  /* 0x0000000000408947 */ /* 0x000fea0003800000 */
[----:B------:R-:W2:Y:S01]  /*83f0*/  LDCU.64 UR8, c[0x4][0x70] ;  /* 0x01000e00ff0877ac */ /* 0x000ea20008000a00 */
[----:B------:R-:W-:Y:S01]  /*8400*/  MOV R15, 0x0 ;  /* 0x00000000000f7802 */ /* 0x000fe20000000f00 */
[----:B------:R-:W-:Y:S02]  /*8410*/  HFMA2 R12, -RZ, RZ, 0, 5.9604644775390625e-08 ;  /* 0x00000001ff0c7431 */ /* 0x000fe400000001ff */
[----:B------:R-:W-:Y:S02]  /*8420*/  IMAD.MOV.U32 R8, RZ, RZ, 0x192 ;  /* 0x00000192ff087424 */ /* 0x000fe400078e00ff */
[----:B------:R-:W-:Y:S01]  /*8430*/  IMAD.MOV.U32 R13, RZ, RZ, RZ ;  /* 0x000000ffff0d7224 */ /* 0x000fe200078e00ff */
[----:B------:R-:W4:Y:S01]  /*8440*/  LDCU.64 UR6, c[0x4][0x78] ;  /* 0x01000f00ff0677ac */ /* 0x000f220008000a00 */
[----:B------:R-:W1:Y:S01]  /*8450*/  LDC.64 R14, c[0x4][R15] ;  /* 0x010000000f0e7b82 */ /* 0x000e620000000a00 */
[----:B------:R-:W5:Y:S01]  /*8460*/  LDCU.64 UR4, c[0x4][0x10] ;  /* 0x01000200ff0477ac */ /* 0x000f620008000a00 */
[----:B--2---:R-:W-:Y:S01]  /*8470*/  MOV R5, UR9 ;  /* 0x0000000900057c02 */ /* 0x004fe20008000f00 */
[----:B------:R-:W-:Y:S01]  /*8480*/  IMAD.U32 R4, RZ, RZ, UR8 ;  /* 0x00000008ff047e24 */ /* 0x000fe2000f8e00ff */
[----:B----4-:R-:W-:Y:S01]  /*8490*/  MOV R7, UR7 ;  /* 0x0000000700077c02 */ /* 0x010fe20008000f00 */
[----:B------:R-:W-:Y:S01]  /*84a0*/  IMAD.U32 R6, RZ, RZ, UR6 ;  /* 0x00000006ff067e24 */ /* 0x000fe2000f8e00ff */
[----:B-----5:R-:W-:Y:S01]  /*84b0*/  MOV R11, UR5 ;  /* 0x00000005000b7c02 */ /* 0x020fe20008000f00 */
[----:B------:R-:W-:Y:S02]  /*84c0*/  IMAD.U32 R10, RZ, RZ, UR4 ;  /* 0x00000004ff0a7e24 */ /* 0x000fe4000f8e00ff */
[----:B------:R-:W-:Y:S07]  /*84d0*/  LEPC R20, `(.L_x_112) ;  /* 0x000000001014794e */ /* 0x000fee0000000000 */
[----:B-1-3--:R-:W-:Y:S05]  /*84e0*/  CALL.ABS.NOINC R14 ;  /* 0x000000000e007343 */ /* 0x00afea0003c00000 */
.L_x_112:
[----:B------:R-:W-:Y:S05]  /*84f0*/  WARPSYNC.ALL ;  /* 0x0000000000007948 */ /* 0x000fea0003800000 */
[----:B------:R-:W-:Y:S01]  /*8500*/  R2UR UR4, R38 ;  /* 0x00000000260472ca */ /* 0x000fe200000e0000 */
[----:B------:R-:W-:Y:S01]  /*8510*/  BSSY.RECONVERGENT B0, `(.L_x_113) ;  /* 0x000008b000007945 */ /* 0x000fe20003800200 */
[----:B------:R-:W-:Y:S02]  /*8520*/  ISETP.NE.AND P6, PT, R100, RZ, PT ;  /* 0x000000ff6400720c */ /* 0x000fe40003fc5270 */
[----:B------:R-:W-:Y:S02]  /*8530*/  ISETP.NE.AND P0, PT, R95, RZ, PT ;  /* 0x000000ff5f00720c */ /* 0x000fe40003f05270 */
[----:B------:R-:W-:Y:S02]  /*8540*/  MOV R3, UR52 ;  /* 0x0000003400037c02 */ /* 0x000fe40008000f00 */
[----:B-1----:R-:W-:Y:S05]  /*8550*/  MOV R0, UR54 ;  /* 0x0000003600007c02 */ /* 0x002fea0008000f00 */
[----:B------:R-:W1:Y:S02]  /*8560*/  LDTM.x32 R4, tmem[UR4] ;  /* 0x00000004000479ee */ /* 0x000e6400082c0000 */
[----:B------:R-:W-:Y:S02]  /*8570*/  @P6 LEA R3, R3, UR46, 0x3 ;  /* 0x0000002e03036c11 */ /* 0x000fe4000f8e18ff */
[----:B------:R-:W-:Y:S02]  /*8580*/  @P6 SHF.L.U32 R104, RZ, 0x1f, RZ ;  /* 0x0000001fff686819 */ /* 0x000fe400000006ff */
[----:B------:R-:W-:Y:S04]  /*8590*/  @P6 IADD3 R3, PT, PT, R3, 0x50, RZ ;  /* 0x0000005003036810 */ /* 0x000fe80007ffe0ff */
[----:B------:R-:W-:Y:S02]  /*85a0*/  @P6 PRMT R0, R0, 0x654, R3 ;  /* 0x0000065400006816 */ /* 0x000fe40000000003 */
[----:B------:R-:W-:Y:S01]  /*85b0*/  LEA R3, R101, UR46, 0x3 ;  /* 0x0000002e65037c11 */ /* 0x000fe2000f8e18ff */
[C---:B-1----:R-:W-:Y:S01]  /*85c0*/  FMUL R4, R36.reuse, R4 ;  /* 0x0000000424047220 */ /* 0x042fe20000400000 */
        /* <DEDUP_REMOVED lines=100> */
[----:B--2---:R-:W2:Y:S02]  /*8c10*/  FENCE.VIEW.ASYNC.S ;  /* 0x00000000000073c6 */ /* 0x004ea40000000000 */
[----:B--2---:R-:W-:Y:S06]  /*8c20*/  BAR.SYNC.DEFER_BLOCKING 0x1, 0x80 ;  /* 0x0042000000007b1d */ /* 0x004fec0000010000 */
[----:B------:R-:W-:Y:S05]  /*8c30*/  @P0 BRA `(.L_x_114) ;  /* 0x0000000000600947 */ /* 0x000fea0003800000 */
[----:B------:R-:W-:Y:S02]  /*8c40*/  UIADD3 UR4, UP0, UPT, UR56, 0x880, URZ ;  /* 0x0000088038047890 */ /* 0x000fe4000ff1e0ff */
[----:B------:R-:W-:Y:S02]  /*8c50*/  UIADD3 UR10, UPT, UPT, UR53, UR40, URZ ;  /* 0x00000028350a7290 */ /* 0x000fe4000fffe0ff */
[----:B------:R-:W-:Y:S02]  /*8c60*/  UIADD3 UR8, UPT, UPT, UR46, 0x4200, URZ ;  /* 0x000042002e087890 */ /* 0x000fe4000fffe0ff */
[----:B------:R-:W-:Y:S01]  /*8c70*/  UIADD3.X UR5, UPT, UPT, URZ, UR57, URZ, UP0, !UPT ;  /* 0x00000039ff057290 */ /* 0x000fe200087fe4ff */
[----:B------:R-:W-:Y:S01]  /*8c80*/  UMOV UR9, UR49 ;  /* 0x0000003100097c82 */ /* 0x000fe20008000000 */
[----:B------:R-:W-:Y:S01]  /*8c90*/  UMOV UR11, UR36 ;  /* 0x00000024000b7c82 */ /* 0x000fe20008000000 */
[----:B------:R-:W-:Y:S02]  /*8ca0*/  UIADD3 UR17, UPT, UPT, UR49, 0x20, URZ ;  /* 0x0000002031117890 */ /* 0x000fe4000fffe0ff */
[----:B------:R-:W-:Y:S01]  /*8cb0*/  UIADD3 UR16, UPT, UPT, UR46, 0x5200, URZ ;  /* 0x000052002e107890 */ /* 0x000fe2000fffe0ff */
[----:B------:R-:W-:Y:S03]  /*8cc0*/  UMOV UR19, UR36 ;  /* 0x0000002400137c82 */ /* 0x000fe60008000000 */
[----:B------:R2:W-:Y:S01]  /*8cd0*/  UTMASTG.3D [UR8], [UR4] ;  /* 0x00000008040073b5 */ /* 0x0005e20008010000 */
[----:B------:R-:W-:Y:S01]  /*8ce0*/  UMOV UR18, UR10 ;  /* 0x0000000a00127c82 */ /* 0x000fe20008000000 */
[----:B------:R-:W-:Y:S02]  /*8cf0*/  UIADD3 UR21, UPT, UPT, UR49, 0x40, URZ ;  /* 0x0000004031157890 */ /* 0x000fe4000fffe0ff */
[----:B------:R-:W-:Y:S01]  /*8d00*/  UIADD3 UR20, UPT, UPT, UR46, 0x6200, URZ ;  /* 0x000062002e147890 */ /* 0x000fe2000fffe0ff */
[----:B------:R-:W-:Y:S01]  /*8d10*/  UMOV UR23, UR36 ;  /* 0x0000002400177c82 */ /* 0x000fe20008000000 */
[----:B------:R-:W-:Y:S01]  /*8d20*/  UMOV UR22, UR10 ;  /* 0x0000000a00167c82 */ /* 0x000fe20008000000 */
[----:B------:R2:W-:Y:S01]  /*8d30*/  UTMASTG.3D [UR16], [UR4] ;  /* 0x00000010040073b5 */ /* 0x0005e20008010000 */
[----:B------:R-:W-:Y:S02]  /*8d40*/  UIADD3 UR13, UPT, UPT, UR49, 0x60, URZ ;  /* 0x00000060310d7890 */ /* 0x000fe4000fffe0ff */
[----:B------:R-:W-:Y:S01]  /*8d50*/  UIADD3 UR12, UPT, UPT, UR46, 0x7200, URZ ;  /* 0x000072002e0c7890 */ /* 0x000fe2000fffe0ff */
[----:B------:R-:W-:Y:S01]  /*8d60*/  UMOV UR15, UR36 ;  /* 0x00000024000f7c82 */ /* 0x000fe20008000000 */
[----:B------:R-:W-:Y:S01]  /*8d70*/  UMOV UR14, UR10 ;  /* 0x0000000a000e7c82 */ /* 0x000fe20008000000 */
[----:B------:R2:W-:Y:S06]  /*8d80*/  UTMASTG.3D [UR20], [UR4] ;  /* 0x00000014040073b5 */ /* 0x0005ec0008010000 */
[----:B------:R2:W-:Y:S01]  /*8d90*/  UTMASTG.3D [UR12], [UR4] ;  /* 0x0000000c040073b5 */ /* 0x0005e20008010000 */
[----:B------:R0:W-:Y:S01]  /*8da0*/  UTMACMDFLUSH ;  /* 0x00000000000079b7 */ /* 0x0001e20000000000 */
[----:B--2---:R-:W-:Y:S04]  /*8db0*/  DEPBAR.LE SB0, 0x1 ;  /* 0x000080400000791a */ /* 0x004fe80000000000 */
.L_x_114:
[----:B------:R-:W-:Y:S05]  /*8dc0*/  BSYNC.RECONVERGENT B0 ;  /* 0x0000000000007941 */ /* 0x000fea0003800200 */
.L_x_113:
[----:B------:R-:W-:Y:S01]  /*8dd0*/  BAR.SYNC.DEFER_BLOCKING 0x1, 0x80 ;  /* 0x0042000000007b1d */ /* 0x000fe20000010000 */
[----:B------:R-:W-:Y:S02]  /*8de0*/  UIADD3 UR5, UPT, UPT, UR52, 0x1, URZ ;  /* 0x0000000134057890 */ /* 0x000fe4000fffe0ff */
[----:B------:R-:W-:Y:S02]  /*8df0*/  UISETP.NE.AND UP0, UPT, UR37, URZ, UPT ;  /* 0x000000ff2500728c */ /* 0x000fe4000bf05270 */
[----:B------:R-:W-:Y:S04]  /*8e00*/  UISETP.NE.AND UP1, UPT, UR5, 0x4, UPT ;  /* 0x000000040500788c */ /* 0x000fe8000bf25270 */
[----:B------:R-:W-:Y:S01]  /*8e10*/  USEL UR48, UR5, URZ, UP1 ;  /* 0x000000ff05307287 */ /* 0x000fe20008800000 */
[----:B------:R2:W-:Y:S01]  /*8e20*/  @P6 SYNCS.ARRIVE.TRANS64.RED.A1T0 RZ, [R0+URZ], RZ ;  /* 0x000000ff00ff69a7 */ /* 0x0005e200081004ff */
[----:B------:R-:W-:Y:S01]  /*8e30*/  UMOV UR4, 0xa0 ;  /* 0x000000a000047882 */ /* 0x000fe20000000000 */
[----:B------:R-:W-:Y:S01]  /*8e40*/  BSSY B1, `(.L_x_115) ;  /* 0x0000035000017945 */ /* 0x000fe20003800000 */
[----:B------:R-:W-:Y:S01]  /*8e50*/  USEL UR40, UR4, 0x40, !UP0 ;  /* 0x0000004004287887 */ /* 0x000fe2000c000000 */
[----:B------:R-:W4:Y:S02]  /*8e60*/  @P6 SYNCS.PHASECHK.TRANS64.TRYWAIT P0, [R3+URZ+0x30], R104 ;  /* 0x00003068030065a7 */ /* 0x000f2400080011ff */
[----:B----4-:R-:W-:Y:S01]  /*8e70*/  @P6 SEL R102, RZ, 0x1, !P0 ;  /* 0x00000001ff666807 */ /* 0x010fe20004000000 */
[----:B--2---:R-:W-:Y:S08]  /*8e80*/  @!P6 BRA `(.L_x_116) ;  /* 0x0000000000c0e947 */ /* 0x004ff00003800000 */
[----:B------:R-:W-:Y:S01]  /*8e90*/  ISETP.NE.AND P0, PT, R102, RZ, PT ;  /* 0x000000ff6600720c */ /* 0x000fe20003f05270 */
[----:B------:R-:W-:Y:S01]  /*8ea0*/  BSSY B0, `(.L_x_117) ;  /* 0x0000009000007945 */ /* 0x000fe20003800000 */
[----:B------:R-:W-:Y:S11]  /*8eb0*/  ISETP.NE.AND P1, PT, R103, RZ, PT ;  /* 0x000000ff6700720c */ /* 0x000ff60003f25270 */
[----:B------:R-:W-:Y:S02]  /*8ec0*/  @!UPT UIADD3 URZ, UPT, UPT, URZ, URZ, URZ ;  /* 0x000000fffffff290 */ /* 0x000fe4000fffe0ff */
[C---:B-1----:R-:W-:Y:S02]  /*8ed0*/  @P1 IMAD R4, R101.reuse, 0x4000, R73 ;  /* 0x0000400065041824 */ /* 0x042fe400078e0249 */
[----:B------:R-:W-:Y:S01]  /*8ee0*/  @P1 IMAD R0, R101, 0x4000, R92 ;  /* 0x0000400065001824 */ /* 0x000fe200078e025c */
[----:B------:R-:W-:Y:S06]  /*8ef0*/  @P0 BRA `(.L_x_118) ;  /* 0x00000000000c0947 */ /* 0x000fec0003800000 */
[----:B------:R-:W-:Y:S04]  /*8f00*/  SHF.L.U32 R6, RZ, 0x1f, RZ ;  /* 0x0000001fff067819 */ /* 0x000fe800000006ff */
[----:B------:R-:W1:Y:S02]  /*8f10*/  SYNCS.PHASECHK.TRANS64.TRYWAIT P0, [R3+URZ+0x30], R6 ;  /* 0x00003006030075a7 */ /* 0x000e6400080011ff */
[----:B-1----:R-:W-:Y:S05]  /*8f20*/  @!P0 BRA `(.L_x_119) ;  /* 0x0000006000b88947 */ /* 0x002fea0003800000 */
.L_x_118:
[----:B------:R-:W-:Y:S05]  /*8f30*/  BSYNC B0 ;  /* 0x0000000000007941 */ /* 0x000fea0003800000 */
.L_x_117:
        /* <DEDUP_REMOVED lines=37> */
.L_x_116:
[----:B------:R-:W-:Y:S05]  /*9190*/  BSYNC B1 ;  /* 0x0000000000017941 */ /* 0x000fea0003800000 */
.L_x_115:
[----:B------:R-:W-:Y:S05]  /*91a0*/  VIADD R38, R37, UR40 ;  /* 0x0000002825267c36 */ /* 0x000fea0008000000 */
[----:B--2---:R-:W-:Y:S04]  /*91b0*/  SHF.R.U32.HI R3, RZ, 0x15, R38 ;  /* 0x00000015ff037819 */ /* 0x004fe80000011626 */
[----:B------:R-:W-:Y:S11]  /*91c0*/  LOP3.LUT P0, RZ, R3, 0x3, R80, 0x48, !PT ;  /* 0x0000000303ff7812 */ /* 0x000ff60007804850 */
[----:B------:R-:W-:Y:S02]  /*91d0*/  @!UPT UIADD3 URZ, UPT, UPT, URZ, URZ, URZ ;  /* 0x000000fffffff290 */ /* 0x000fe4000fffe0ff */
[----:B------:R-:W-:Y:S05]  /*91e0*/  @!P0 BRA `(.L_x_120) ;  /* 0x0000000000408947 */ /* 0x000fea0003800000 */
[----:B------:R-:W2:Y:S01]  /*91f0*/  LDCU.64 UR8, c[0x4][0x70] ;  /* 0x01000e00ff0877ac */ /* 0x000ea20008000a00 */
[----:B-1----:R-:W-:Y:S01]  /*9200*/  MOV R15, 0x0 ;  /* 0x00000000000f7802 */ /* 0x002fe20000000f00 */
[----:B------:R-:W-:Y:S02]  /*9210*/  HFMA2 R12, -RZ, RZ, 0, 5.9604644775390625e-08 ;  /* 0x00000001ff0c7431 */ /* 0x000fe400000001ff */
[----:B------:R-:W-:Y:S02]  /*9220*/  IMAD.MOV.U32 R8, RZ, RZ, 0x192 ;  /* 0x00000192ff087424 */ /* 0x000fe400078e00ff */
[----:B------:R-:W-:Y:S01]  /*9230*/  IMAD.MOV.U32 R13, RZ, RZ, RZ ;  /* 0x000000ffff0d7224 */ /* 0x000fe200078e00ff */
[----:B------:R-:W1:Y:S01]  /*9240*/  LDCU.64 UR6, c[0x4][0x78] ;  /* 0x01000f00ff0677ac */ /* 0x000e620008000a00 */
[----:B------:R-:W4:Y:S01]  /*9250*/  LDC.64 R14, c[0x4][R15] ;  /* 0x010000000f0e7b82 */ /* 0x000f220000000a00 */
[----:B------:R-:W5:Y:S01]  /*9260*/  LDCU.64 UR4, c[0x4][0x10] ;  /* 0x01000200ff0477ac */ /* 0x000f620008000a00 */
[----:B--2---:R-:W-:Y:S01]  /*9270*/  MOV R5, UR9 ;  /* 0x0000000900057c02 */ /* 0x004fe20008000f00 */
[----:B------:R-:W-:Y:S01]  /*9280*/  IMAD.U32 R4, RZ, RZ, UR8 ;  /* 0x00000008ff047e24 */ /* 0x000fe2000f8e00ff */
[----:B-1----:R-:W-:Y:S01]  /*9290*/  MOV R7, UR7 ;  /* 0x0000000700077c02 */ /* 0x002fe20008000f00 */
[----:B------:R-:W-:Y:S01]  /*92a0*/  IMAD.U32 R6, RZ, RZ, UR6 ;  /* 0x00000006ff067e24 */ /* 0x000fe2000f8e00ff */
[----:B-----5:R-:W-:Y:S01]  /*92b0*/  MOV R11, UR5 ;  /* 0x00000005000b7c02 */ /* 0x020fe20008000f00 */
[----:B------:R-:W-:Y:S02]  /*92c0*/  IMAD.U32 R10, RZ, RZ, UR4 ;  /* 0x00000004ff0a7e24 */ /* 0x000fe4000f8e00ff */
[----:B------:R-:W-:Y:S07]  /*92d0*/  LEPC R20, `(.L_x_120) ;  /* 0x000000001014794e */ /* 0x000fee0000000000 */
[----:B---34-:R-:W-:Y:S05]  /*92e0*/  CALL.ABS.NOINC R14 ;  /* 0x000000000e007343 */ /* 0x018fea0003c00000 */
.L_x_120:
[----:B------:R-:W-:Y:S05]  /*92f0*/  WARPSYNC.ALL ;  /* 0x0000000000007948 */ /* 0x000fea0003800000 */
[----:B------:R-:W-:Y:S01]  /*9300*/  R2UR UR4, R38 ;  /* 0x00000000260472ca */ /* 0x000fe200000e0000 */
[----:B------:R-:W-:Y:S01]  /*9310*/  BSSY.RECONVERGENT B0, `(.L_x_121) ;  /* 0x000008b000007945 */ /* 0x000fe20003800200 */
[----:B------:R-:W-:Y:S02]  /*9320*/  ISETP.NE.AND P6, PT, R100, RZ, PT ;  /* 0x000000ff6400720c */ /* 0x000fe40003fc5270 */
[----:B------:R-:W-:Y:S02]  /*9330*/  ISETP.NE.AND P0, PT, R95, RZ, PT ;  /* 0x000000ff5f00720c */ /* 0x000fe40003f05270 */
[----:B------:R-:W-:Y:S02]  /*9340*/  MOV R3, UR48 ;  /* 0x0000003000037c02 */ /* 0x000fe40008000f00 */
[----:B------:R-:W-:Y:S05]  /*9350*/  MOV R0, UR54 ;  /* 0x0000003600007c02 */ /* 0x000fea0008000f00 */
[----:B-1----:R-:W1:Y:S02]  /*9360*/  LDTM.x32 R4, tmem[UR4] ;  /* 0x00000004000479ee */ /* 0x002e6400082c0000 */
        /* <DEDUP_REMOVED lines=133> */
.L_x_122:
[----:B------:R-:W-:Y:S05]  /*9bc0*/  BSYNC.RECONVERGENT B0 ;  /* 0x0000000000007941 */ /* 0x000fea0003800200 */
.L_x_121:
[----:B------:R-:W-:Y:S01]  /*9bd0*/  BAR.SYNC.DEFER_BLOCKING 0x1, 0x80 ;  /* 0x0042000000007b1d */ /* 0x000fe20000010000 */
[----:B------:R-:W-:Y:S01]  /*9be0*/  UIADD3 UR5, UPT, UPT, UR48, 0x1, URZ ;  /* 0x0000000130057890 */ /* 0x000fe2000fffe0ff */
[----:B------:R-:W-:Y:S01]  /*9bf0*/  HFMA2 R39, -RZ, RZ, 0, 0 ;  /* 0x00000000ff277431 */ /* 0x000fe200000001ff */
        /* <DEDUP_REMOVED lines=20> */
.L_x_126:
[----:B------:R-:W-:Y:S05]  /*9d40*/  BSYNC B0 ;  /* 0x0000000000007941 */ /* 0x000fea0003800000 */
.L_x_125:
[----:B------:R-:W-:Y:S11]  /*9d50*/  ISETP.NE.AND P0, PT, R103, RZ, PT ;  /* 0x000000ff6700720c */ /* 0x000ff60003f05270 */
[----:B------:R-:W-:Y:S02]  /*9d60*/  @!UPT UIADD3 URZ, UPT, UPT, URZ, URZ, URZ ;  /* 0x000000fffffff290 */ /* 0x000fe4000fffe0ff */
[----:B------:R2:W4:Y:S01]  /*9d70*/  @P0 LDS R40, [R4+0x200] ;  /* 0x0002000004280984 */ /* 0x0005220000000800 */
[C---:B-1----:R-:W-:Y:S02]  /*9d80*/  @P0 IMAD R3, R101.reuse, 0x4000, R79 ;  /* 0x0000400065030824 */ /* 0x042fe400078e024f */
[C---:B------:R-:W-:Y:S01]  /*9d90*/  @P0 IMAD R5, R101.reuse, 0x4000, R90 ;  /* 0x0000400065050824 */ /* 0x040fe200078e025a */
[----:B------:R2:W1:Y:S01]  /*9da0*/  @P0 LDS R45, [R4+0x400] ;  /* 0x00040000042d0984 */ /* 0x0004620000000800 */
[----:B------:R-:W-:Y:S03]  /*9db0*/  VIADD R101, R101, 0x1 ;  /* 0x0000000165657836 */ /* 0x000fe60000000000 */
        /* <DEDUP_REMOVED lines=29> */
[----:B------:R2:W1:Y:S01]  /*9f90*/  @P0 LDS R72, [R5+0xe00] ;  /* 0x000e000005480984 */ /* 0x0004620000000800 */
[C---:B------:R-:W-:Y:S04]  /*9fa0*/  ISETP.NE.AND P0, PT, R101.reuse, 0x4, PT ;  /* 0x000000046500780c */ /* 0x040fe80003f05270 */
[----:B------:R-:W-:Y:S02]  /*9fb0*/  SEL R101, R101, RZ, P0 ;  /* 0x000000ff65657207 */ /* 0x000fe40000000000 */
[----:B----4-:R-:W-:Y:S02]  /*9fc0*/  SEL R39, RZ, 0x1, P0 ;  /* 0x00000001ff277807 */ /* 0x010fe40000000000 */
.L_x_124:
[----:B------:R-:W-:Y:S05]  /*9fd0*/  BSYNC B1 ;  /* 0x0000000000017941 */ /* 0x000fea0003800000 */
.L_x_123:
        /* <DEDUP_REMOVED lines=21> */
.L_x_128:
        /* <DEDUP_REMOVED lines=9> */
[----:B------:R-:W-:Y:S02]  /*a1c0*/  @P6 SHF.L.U32 R104, R39, 0x1f, RZ ;  /* 0x0000001f27686819 */ /* 0x000fe400000006ff */
        /* <DEDUP_REMOVED lines=131> */
.L_x_130:
[----:B------:R-:W-:Y:S05]  /*aa00*/  BSYNC.RECONVERGENT B0 ;  /* 0x0000000000007941 */ /* 0x000fea0003800200 */
.L_x_129:
        /* <DEDUP_REMOVED lines=19> */
[----:B------:R-:W-:Y:S04]  /*ab40*/  SHF.L.U32 R6, R39, 0x1f, RZ ;  /* 0x0000001f27067819 */ /* 0x000fe800000006ff */
[----:B------:R-:W1:Y:S02]  /*ab50*/  SYNCS.PHASECHK.TRANS64.TRYWAIT P0, [R3+URZ+0x30], R6 ;  /* 0x00003006030075a7 */ /* 0x000e6400080011ff */
[----:B-1----:R-:W-:Y:S05]  /*ab60*/  @!P0 BRA `(.L_x_135) ;  /* 0x0000004400d08947 */ /* 0x002fea0003800000 */
.L_x_134:
[----:B------:R-:W-:Y:S05]  /*ab70*/  BSYNC B0 ;  /* 0x0000000000007941 */ /* 0x000fea0003800000 */
.L_x_133:
[----:B------:R-:W-:Y:S11]  /*ab80*/  ISETP.NE.AND P0, PT, R103, RZ, PT ;  /* 0x000000ff6700720c */ /* 0x000ff60003f05270 */
[----:B------:R-:W-:Y:S02]  /*ab90*/  @!UPT UIADD3 URZ, UPT, UPT, URZ, URZ, URZ ;  /* 0x000000fffffff290 */ /* 0x000fe4000fffe0ff */
[----:B------:R-:W2:Y:S01]  /*aba0*/  @P0 LDS R40, [R4+0x200] ;  /* 0x0002000004280984 */ /* 0x000ea20000000800 */
[C---:B-1----:R-:W-:Y:S02]  /*abb0*/  @P0 IMAD R3, R101.reuse, 0x4000, R79 ;  /* 0x0000400065030824 */ /* 0x042fe400078e024f */
[C---:B------:R-:W-:Y:S01]  /*abc0*/  @P0 IMAD R5, R101.reuse, 0x4000, R90 ;  /* 0x0000400065050824 */ /* 0x040fe200078e025a */
[----:B------:R-:W4:Y:S01]  /*abd0*/  @P0 LDS R45, [R4+0x400] ;  /* 0x00040000042d0984 */ /* 0x000f220000000800 */
[----:B------:R-:W-:Y:S03]  /*abe0*/  VIADD R101, R101, 0x1 ;  /* 0x0000000165657836 */ /* 0x000fe60000000000 */
[----:B------:R-:W1:Y:S04]  /*abf0*/  @P0 LDS R49, [R4+0x600] ;  /* 0x0006000004310984 */ /* 0x000e680000000800 */
        /* <DEDUP_REMOVED lines=30> */
[----:B-----5:R-:W-:Y:S02]  /*ade0*/  SEL R0, RZ, 0x1, P0 ;  /* 0x00000001ff007807 */ /* 0x020fe40000000000 */
[----:B------:R-:W-:Y:S02]  /*adf0*/  SEL R101, R101, RZ, P0 ;  /* 0x000000ff65657207 */ /* 0x000fe40000000000 */
[----:B--2-4-:R-:W-:Y:S02]  /*ae00*/  LOP3.LUT R39, R39, R0, RZ, 0x3c, !PT ;  /* 0x0000000027277212 */ /* 0x014fe400078e3cff */
.L_x_132:
[----:B------:R-:W-:Y:S05]  /*ae10*/  BSYNC B1 ;  /* 0x0000000000017941 */ /* 0x000fea0003800000 */
.L_x_131:
[----:B------:R-:W-:Y:S05]  /*ae20*/  VIADD R38, R37, UR40 ;  /* 0x0000002825267c36 */ /* 0x000fea0008000000 */
[----:B-1----:R-:W-:Y:S04]  /*ae30*/  SHF.R.U32.HI R3, RZ, 0x15, R38 ;  /* 0x00000015ff037819 */ /* 0x002fe80000011626 */
[----:B------:R-:W-:Y:S11]  /*ae40*/  LOP3.LUT P0, RZ, R3, 0x3, R80, 0x48, !PT ;  /* 0x0000000303ff7812 */ /* 0x000ff60007804850 */
[----:B------:R-:W-:Y:S02]  /*ae50*/  @!UPT UIADD3 URZ, UPT, UPT, URZ, URZ, URZ ;  /* 0x000000fffffff290 */ /* 0x000fe4000fffe0ff */
[----:B------:R-:W-:Y:S05]  /*ae60*/  @!P0 BRA `(.L_x_136) ;  /* 0x0000000000408947 */ /* 0x000fea0003800000 */
[----:B------:R-:W1:Y:S01]  /*ae70*/  LDCU.64 UR8, c[0x4][0x70] ;  /* 0x01000e00ff0877ac */ /* 0x000e620008000a00 */
[----:B------:R-:W-:Y:S01]  /*ae80*/  MOV R15, 0x0 ;  /* 0x00000000000f7802 */ /* 0x000fe20000000f00 */
[----:B------:R-:W-:Y:S02]  /*ae90*/  HFMA2 R12, -RZ, RZ, 0, 5.9604644775390625e-08 ;  /* 0x00000001ff0c7431 */ /* 0x000fe400000001ff */
[----:B------:R-:W-:Y:S02]  /*aea0*/  IMAD.MOV.U32 R8, RZ, RZ, 0x192 ;  /* 0x00000192ff087424 */ /* 0x000fe400078e00ff */
[----:B------:R-:W-:Y:S01]  /*aeb0*/  IMAD.MOV.U32 R13, RZ, RZ, RZ ;  /* 0x000000ffff0d7224 */ /* 0x000fe200078e00ff */
[----:B------:R-:W2:Y:S01]  /*aec0*/  LDCU.64 UR6, c[0x4][0x78] ;  /* 0x01000f00ff0677ac */ /* 0x000ea20008000a00 */
[----:B------:R-:W4:Y:S01]  /*aed0*/  LDC.64 R14, c[0x4][R15] ;  /* 0x010000000f0e7b82 */ /* 0x000f220000000a00 */
[----:B------:R-:W5:Y:S01]  /*aee0*/  LDCU.64 UR4, c[0x4][0x10] ;  /* 0x01000200ff0477ac */ /* 0x000f620008000a00 */
[----:B-1----:R-:W-:Y:S01]  /*aef0*/  MOV R5, UR9 ;  /* 0x0000000900057c02 */ /* 0x002fe20008000f00 */
[----:B------:R-:W-:Y:S01]  /*af00*/  IMAD.U32 R4, RZ, RZ, UR8 ;  /* 0x00000008ff047e24 */ /* 0x000fe2000f8e00ff */
[----:B--2---:R-:W-:Y:S01]  /*af10*/  MOV R7, UR7 ;  /* 0x0000000700077c02 */ /* 0x004fe20008000f00 */
[----:B------:R-:W-:Y:S01]  /*af20*/  IMAD.U32 R6, RZ, RZ, UR6 ;  /* 0x00000006ff067e24 */ /* 0x000fe2000f8e00ff */
[----:B-----5:R-:W-:Y:S01]  /*af30*/  MOV R11, UR5 ;  /* 0x00000005000b7c02 */ /* 0x020fe20008000f00 */
[----:B------:R-:W-:Y:S02]  /*af40*/  IMAD.U32 R10, RZ, RZ, UR4 ;  /* 0x00000004ff0a7e24 */ /* 0x000fe4000f8e00ff */
[----:B------:R-:W-:Y:S07]  /*af50*/  LEPC R20, `(.L_x_136) ;  /* 0x000000001014794e */ /* 0x000fee0000000000 */
[----:B---34-:R-:W-:Y:S05]  /*af60*/  CALL.ABS.NOINC R14 ;  /* 0x000000000e007343 */ /* 0x018fea0003c00000 */
.L_x_136:
[----:B------:R-:W-:Y:S05]  /*af70*/  WARPSYNC.ALL ;  /* 0x0000000000007948 */ /* 0x000fea0003800000 */
[----:B------:R-:W-:Y:S01]  /*af80*/  R2UR UR4, R38 ;  /* 0x00000000260472ca */ /* 0x000fe200000e0000 */
[----:B------:R-:W-:Y:S01]  /*af90*/  BSSY.RECONVERGENT B0, `(.L_x_137) ;  /* 0x000008d000007945 */ /* 0x000fe20003800200 */
[----:B------:R-:W-:Y:S02]  /*afa0*/  ISETP.NE.AND P6, PT, R100, RZ, PT ;  /* 0x000000ff6400720c */ /* 0x000fe40003fc5270 */
[----:B------:R-:W-:Y:S02]  /*afb0*/  ISETP.NE.AND P0, PT, R95, RZ, PT ;  /* 0x000000ff5f00720c */ /* 0x000fe40003f05270 */
[----:B------:R-:W-:Y:S02]  /*afc0*/  MOV R3, UR50 ;  /* 0x0000003200037c02 */ /* 0x000fe40008000f00 */
[----:B------:R-:W-:Y:S05]  /*afd0*/  MOV R0, UR54 ;  /* 0x0000003600007c02 */ /* 0x000fea0008000f00 */
[----:B------:R-:W1:Y:S02]  /*afe0*/  LDTM.x32 R4, tmem[UR4] ;  /* 0x00000004000479ee */ /* 0x000e6400082c0000 */
        /* <DEDUP_REMOVED lines=109> */
[----:B------:R-:W-:Y:S02]  /*b6c0*/  UIADD3 UR5, UPT, UPT, UR46, 0x200, URZ ;  /* 0x000002002e057890 */ /* 0x000fe4000fffe0ff */
[----:B------:R-:W-:Y:S02]  /*b6d0*/  UIADD3 UR4, UP0, UPT, UR56, 0x880, URZ ;  /* 0x0000088038047890 */ /* 0x000fe4000ff1e0ff */
[----:B------:R-:W-:Y:S02]  /*b6e0*/  UIADD3 UR10, UPT, UPT, UR53, UR40, URZ ;  /* 0x00000028350a7290 */ /* 0x000fe4000fffe0ff */
[----:B------:R-:W-:Y:S01]  /*b6f0*/  MOV R88, UR5 ;  /* 0x0000000500587c02 */ /* 0x000fe20008000f00 */
[----:B------:R-:W-:Y:S01]  /*b700*/  UIADD3.X UR5, UPT, UPT, URZ, UR57, URZ, UP0, !UPT ;  /* 0x00000039ff057290 */ /* 0x000fe200087fe4ff */
[----:B------:R-:W-:Y:S02]  /*b710*/  UMOV UR9, UR49 ;  /* 0x0000003100097c82 */ /* 0x000fe40008000000 */
[----:B------:R-:W-:Y:S01]  /*b720*/  R2UR UR8, R88 ;  /* 0x00000000580872ca */ /* 0x000fe200000e0000 */
[----:B------:R-:W-:Y:S01]  /*b730*/  UMOV UR11, UR36 ;  /* 0x00000024000b7c82 */ /* 0x000fe20008000000 */
[----:B------:R-:W-:Y:S02]  /*b740*/  UIADD3 UR17, UPT, UPT, UR49, 0x20, URZ ;  /* 0x0000002031117890 */ /* 0x000fe4000fffe0ff */
[----:B------:R-:W-:Y:S01]  /*b750*/  UIADD3 UR16, UPT, UPT, UR46, 0x1200, URZ ;  /* 0x000012002e107890 */ /* 0x000fe2000fffe0ff */
        /* <DEDUP_REMOVED lines=12> */
[----:B------:R2:W-:Y:S05]  /*b820*/  UTMASTG.3D [UR20], [UR4] ;  /* 0x00000014040073b5 */ /* 0x0005ea0008010000 */
[----:B------:R2:W-:Y:S01]  /*b830*/  UTMASTG.3D [UR12], [UR4] ;  /* 0x0000000c040073b5 */ /* 0x0005e20008010000 */
[----:B------:R0:W-:Y:S01]  /*b840*/  UTMACMDFLUSH ;  /* 0x00000000000079b7 */ /* 0x0001e20000000000 */
[----:B--2---:R-:W-:Y:S04]  /*b850*/  DEPBAR.LE SB0, 0x1 ;  /* 0x000080400000791a */ /* 0x004fe80000000000 */
.L_x_138:
[----:B------:R-:W-:Y:S05]  /*b860*/  BSYNC.RECONVERGENT B0 ;  /* 0x0000000000007941 */ /* 0x000fea0003800200 */
.L_x_137:
        /* <DEDUP_REMOVED lines=22> */
.L_x_142:
[----:B------:R-:W-:Y:S05]  /*b9d0*/  BSYNC B0 ;  /* 0x0000000000007941 */ /* 0x000fea0003800000 */
.L_x_141:
        /* <DEDUP_REMOVED lines=41> */
.L_x_140:
[----:B------:R-:W-:Y:S05]  /*bc70*/  BSYNC B1 ;  /* 0x0000000000017941 */ /* 0x000fea0003800000 */
.L_x_139:
        /* <DEDUP_REMOVED lines=21> */
.L_x_144:
        /* <DEDUP_REMOVED lines=141> */
.L_x_146:
[----:B------:R-:W-:Y:S05]  /*c6a0*/  BSYNC.RECONVERGENT B0 ;  /* 0x0000000000007941 */ /* 0x000fea0003800200 */
.L_x_145:
        /* <DEDUP_REMOVED lines=22> */
.L_x_150:
[----:B------:R-:W-:Y:S05]  /*c810*/  BSYNC B0 ;  /* 0x0000000000007941 */ /* 0x000fea0003800000 */
.L_x_149:
        /* <DEDUP_REMOVED lines=41> */
.L_x_148:
[----:B------:R-:W-:Y:S05]  /*cab0*/  BSYNC B1 ;  /* 0x0000000000017941 */ /* 0x000fea0003800000 */
.L_x_147:
        /* <DEDUP_REMOVED lines=21> */
.L_x_152:
        /* <DEDUP_REMOVED lines=141> */
.L_x_154:
[----:B------:R-:W-:Y:S05]  /*d4e0*/  BSYNC.RECONVERGENT B0 ;  /* 0x0000000000007941 */ /* 0x000fea0003800200 */
.L_x_153:
[----:B------:R-:W-:Y:S01]  /*d4f0*/  BAR.SYNC.DEFER_BLOCKING 0x1, 0x80 ;  /* 0x0042000000007b1d */ /* 0x000fe20000010000 */
[----:B------:R-:W-:Y:S02]  /*d500*/  UIADD3 UR4, UPT, UPT, UR47, 0x1, URZ ;  /* 0x000000012f047890 */ /* 0x000fe4000fffe0ff */
[----:B------:R-:W-:Y:S02]  /*d510*/  UISETP.NE.AND UP0, UPT, UR37, URZ, UPT ;  /* 0x000000ff2500728c */ /* 0x000fe4000bf05270 */
[----:B------:R-:W-:Y:S02]  /*d520*/  UISETP.NE.AND UP1, UPT, UR4, 0x4, UPT ;  /* 0x000000040400788c */ /* 0x000fe4000bf25270 */
[----:B------:R-:W-:Y:S02]  /*d530*/  USEL UR40, URZ, 0xe0, !UP0 ;  /* 0x000000e0ff287887 */ /* 0x000fe4000c000000 */
[----:B------:R-:W-:Y:S01]  /*d540*/  USEL UR52, UR4, URZ, UP1 ;  /* 0x000000ff04347287 */ /* 0x000fe20008800000 */
[----:B------:R2:W-:Y:S01]  /*d550*/  @P6 SYNCS.ARRIVE.TRANS64.RED.A1T0 RZ, [R0+URZ], RZ ;  /* 0x000000ff00ff69a7 */ /* 0x0005e200081004ff */
[----:B------:R-:W-:Y:S01]  /*d560*/  BSSY B1, `(.L_x_155) ;  /* 0x0000033000017945 */ /* 0x000fe20003800000 */
[----:B------:R-:W4:Y:S02]  /*d570*/  @P6 SYNCS.PHASECHK.TRANS64.TRYWAIT P0, [R3+URZ+0x30], R104 ;  /* 0x00003068030065a7 */ /* 0x000f2400080011ff */
[----:B----4-:R-:W-:Y:S01]  /*d580*/  @P6 SEL R102, RZ, 0x1, !P0 ;  /* 0x00000001ff666807 */ /* 0x010fe20004000000 */
[----:B--2---:R-:W-:Y:S06]  /*d590*/  @!P6 BRA `(.L_x_156) ;  /* 0x0000000000bce947 */ /* 0x004fec0003800000 */
        /* <DEDUP_REMOVED lines=10> */
.L_x_158:
[----:B------:R-:W-:Y:S05]  /*d640*/  BSYNC B0 ;  /* 0x0000000000007941 */ /* 0x000fea0003800000 */
.L_x_157:
[----:B------:R-:W-:Y:S11]  /*d650*/  ISETP.NE.AND P0, PT, R103, RZ, PT ;  /* 0x000000ff6700720c */ /* 0x000ff60003f05270 */
[----:B------:R-:W-:Y:S02]  /*d660*/  @!UPT UIADD3 URZ, UPT, UPT, URZ, URZ, URZ ;  /* 0x000000fffffff290 */ /* 0x000fe4000fffe0ff */
[----:B------:R2:W4:Y:S01]  /*d670*/  @P0 LDS R40, [R4+0x200] ;  /* 0x0002000004280984 */ /* 0x0005220000000800 */
[C---:B-1----:R-:W-:Y:S01]  /*d680*/  @P0 IMAD R3, R101.reuse, 0x4000, R79 ;  /* 0x0000400065030824 */ /* 0x042fe200078e024f */
[----:B------:R-:W-:Y:S02]  /*d690*/  @P0 LEA R101, R101, R90, 0xe ;  /* 0x0000005a65650211 */ /* 0x000fe400078e70ff */
        /* <DEDUP_REMOVED lines=31> */
.L_x_156:
[----:B------:R-:W-:Y:S05]  /*d890*/  BSYNC B1 ;  /* 0x0000000000017941 */ /* 0x000fea0003800000 */
.L_x_155:
        /* <DEDUP_REMOVED lines=21> */
.L_x_160:
[----:B------:R-:W-:Y:S05]  /*d9f0*/  WARPSYNC.ALL ;  /* 0x0000000000007948 */ /* 0x000fea0003800000 */
[----:B------:R-:W-:Y:S01]  /*da00*/  R2UR UR4, R37 ;  /* 0x00000000250472ca */ /* 0x000fe200000e0000 */
[----:B------:R-:W-:Y:S01]  /*da10*/  BSSY.RECONVERGENT B0, `(.L_x_161) ;  /* 0x0000083000007945 */ /* 0x000fe20003800200 */
[----:B------:R-:W-:Y:S11]  /*da20*/  ISETP.NE.AND P0, PT, R95, RZ, PT ;  /* 0x000000ff5f00720c */ /* 0x000ff60003f05270 */
[----:B-1----:R-:W1:Y:S02]  /*da30*/  LDTM.x32 R4, tmem[UR4] ;  /* 0x00000004000479ee */ /* 0x002e6400082c0000 */
        /* <DEDUP_REMOVED lines=128> */
.L_x_162:
[----:B------:R-:W-:Y:S05]  /*e240*/  BSYNC.RECONVERGENT B0 ;  /* 0x0000000000007941 */ /* 0x000fea0003800200 */
.L_x_161:
[----:B------:R-:W-:Y:S01]  /*e250*/  BAR.SYNC.DEFER_BLOCKING 0x1, 0x80 ;  /* 0x0042000000007b1d */ /* 0x000fe20000010000 */
[----:B------:R-:W-:Y:S09]  /*e260*/  UISETP.NE.AND UP0, UPT, UR55, -0x8, UPT ;  /* 0xfffffff83700788c */ /* 0x000ff2000bf05270 */
[----:B------:R-:W-:Y:S05]  /*e270*/  BRA.U !UP0, `(.L_x_163) ;  /* 0x0000000108287547 */ /* 0x000fea000b800000 */
[----:B------:R-:W-:Y:S01]  /*e280*/  ISETP.NE.AND P0, PT, R100, RZ, PT ;  /* 0x000000ff6400720c */ /* 0x000fe20003f05270 */
[----:B------:R-:W-:Y:S01]  /*e290*/  IMAD.U32 R3, RZ, RZ, UR52 ;  /* 0x00000034ff037e24 */ /* 0x000fe2000f8e00ff */
[----:B------:R-:W-:Y:S01]  /*e2a0*/  UIADD3 UR4, UPT, UPT, UR52, 0x1, URZ ;  /* 0x0000000134047890 */ /* 0x000fe2000fffe0ff */
[----:B------:R-:W-:Y:S03]  /*e2b0*/  IMAD.U32 R0, RZ, RZ, UR54 ;  /* 0x00000036ff007e24 */ /* 0x000fe6000f8e00ff */
[----:B------:R-:W-:Y:S04]  /*e2c0*/  UISETP.NE.AND UP0, UPT, UR4, 0x4, UPT ;  /* 0x000000040400788c */ /* 0x000fe8000bf05270 */
[----:B------:R-:W-:Y:S03]  /*e2d0*/  USEL UR52, UR4, URZ, UP0 ;  /* 0x000000ff04347287 */ /* 0x000fe60008000000 */
[----:B------:R-:W-:Y:S05]  /*e2e0*/  @P0 LEA R3, R3, UR46, 0x3 ;  /* 0x0000002e03030c11 */ /* 0x000fea000f8e18ff */
[----:B------:R-:W-:Y:S05]  /*e2f0*/  @P0 VIADD R3, R3, 0x50 ;  /* 0x0000005003030836 */ /* 0x000fea0000000000 */
[----:B------:R-:W-:Y:S04]  /*e300*/  @P0 PRMT R0, R0, 0x654, R3 ;  /* 0x0000065400000816 */ /* 0x000fe80000000003 */
[----:B------:R2:W-:Y:S03]  /*e310*/  @P0 SYNCS.ARRIVE.TRANS64.RED.A1T0 RZ, [R0+URZ], RZ ;  /* 0x000000ff00ff09a7 */ /* 0x0005e600081004ff */
.L_x_163:
[----:B------:R-:W-:Y:S01]  /*e320*/  R2UR UR6, R99 ;  /* 0x00000000630672ca */ /* 0x000fe200000e0000 */
[----:B------:R-:W-:Y:S01]  /*e330*/  UIADD3 UR55, UPT, UPT, UR55, 0x8, URZ ;  /* 0x0000000837377890 */ /* 0x000fe2000fffe0ff */
[----:B------:R-:W-:Y:S01]  /*e340*/  R2UR UR5, R85 ;  /* 0x00000000550572ca */ /* 0x000fe200000e0000 */
[----:B------:R-:W-:Y:S01]  /*e350*/  ULOP3.LUT UR37, UR37, 0x1, URZ, 0x3c, !UPT ;  /* 0x0000000125257892 */ /* 0x000fe2000f8e3cff */
[----:B------:R-:W-:Y:S02]  /*e360*/  R2UR UR4, R86 ;  /* 0x00000000560472ca */ /* 0x000fe400000e0000 */
[----:B------:R-:W-:Y:S02]  /*e370*/  R2UR UR36, R97 ;  /* 0x00000000612472ca */ /* 0x000fe400000e0000 */
[C---:B------:R-:W-:Y:S04]  /*e380*/  ISETP.NE.AND P0, PT, R91.reuse, 0x2, PT ;  /* 0x000000025b00780c */ /* 0x040fe80003f05270 */
[----:B--2---:R-:W-:Y:S01]  /*e390*/  SEL R0, RZ, 0x1, P0 ;  /* 0x00000001ff007807 */ /* 0x004fe20000000000 */
[----:B------:R-:W-:Y:S01]  /*e3a0*/  UISETP.NE.AND UP0, UPT, UR6, URZ, UPT ;  /* 0x000000ff0600728c */ /* 0x000fe2000bf05270 */
[----:B------:R-:W-:Y:S01]  /*e3b0*/  SEL R91, R91, RZ, P0 ;  /* 0x000000ff5b5b7207 */ /* 0x000fe20000000000 */
[----:B------:R-:W-:Y:S01]  /*e3c0*/  UIADD3 UR27, UPT, UPT, UR38, UR5, URZ ;  /* 0x00000005261b7290 */ /* 0x000fe2000fffe0ff */
[----:B------:R-:W-:Y:S01]  /*e3d0*/  LOP3.LUT R93, R93, R0, RZ, 0x3c, !PT ;  /* 0x000000005d5d7212 */ /* 0x000fe200078e3cff */
[----:B------:R-:W-:Y:S05]  /*e3e0*/  UIADD3 UR26, UPT, UPT, UR39, UR4, URZ ;  /* 0x00000004271a7290 */ /* 0x000fea000fffe0ff */
[----:B------:R-:W-:Y:S07]  /*e3f0*/  BRA.U UP0, `(.L_x_164) ;  /* 0xffffff7d00b07547 */ /* 0x000fee000b83ffff */
[----:B------:R-:W-:Y:S01]  /*e400*/  R2UR UR4, R87 ;  /* 0x00000000570472ca */ /* 0x000fe200000e0000 */
[----:B------:R-:W-:-:S12]  /*e410*/  UIADD3 UR5, UPT, UPT, UR46, 0xd0, URZ ;  /* 0x000000d02e057890 */ /* 0x000fd8000fffe0ff */
[----:B------:R-:W-:Y:S02]  /*e420*/  UISETP.NE.AND UP0, UPT, UR4, URZ, UPT ;  /* 0x000000ff0400728c */ /* 0x000fe4000bf05270 */
[----:B------:R-:W-:-:S04]  /*e430*/  ULOP3.LUT UR4, UR54, 0x1, URZ, 0x3c, !UPT ;  /* 0x0000000136047892 */ /* 0x000fc8000f8e3cff */
[----:B------:R-:W-:-:S09]  /*e440*/  UPRMT UR4, UR4, 0x654, UR5 ;  /* 0x0000065404047896 */ /* 0x000fd20008000005 */
[----:B------:R-:W-:Y:S01]  /*e450*/  SYNCS.ARRIVE.TRANS64.RED.A1T0 RZ, [UR4], RZ ;  /* 0x000000ffffff79a7 */ /* 0x000fe20008100404 */
[----:B------:R-:W-:Y:S01]  /*e460*/  SYNCS.ARRIVE.TRANS64.A1T0 RZ, [UR46+0xd0], RZ ;  /* 0x0000d0ffffff79a7 */ /* 0x000fe2000810002e */
[----:B------:R-:W-:Y:S05]  /*e470*/  BRA.U !UP0, `(.L_x_165) ;  /* 0x0000000108487547 */ /* 0x000fea000b800000 */
[----:B------:R-:W2:Y:S02]  /*e480*/  LDCU.64 UR4, c[0x0][0xa90] ;  /* 0x00015200ff0477ac */ /* 0x000ea40008000a00 */
[----:B--2---:R-:W-:-:S04]  /*e490*/  UISETP.NE.U32.AND UP0, UPT, UR4, URZ, UPT ;  /* 0x000000ff0400728c */ /* 0x004fc8000bf05070 */
[----:B------:R-:W-:-:S09]  /*e4a0*/  UISETP.NE.AND.EX UP0, UPT, UR5, URZ, UPT, UP0 ;  /* 0x000000ff0500728c */ /* 0x000fd2000bf05300 */
[----:B------:R-:W-:Y:S05]  /*e4b0*/  BRA.U UP0, `(.L_x_166) ;  /* 0x00000001000c7547 */ /* 0x000fea000b800000 */
[----:B------:R-:W-:-:S13]  /*e4c0*/  FSETP.NEU.AND P0, PT, R41, RZ, PT ;  /* 0x000000ff2900720b */ /* 0x000fda0003f0d000 */
[----:B------:R-:W-:Y:S05]  /*e4d0*/  @!P0 EXIT ;  /* 0x000000000000894d */ /* 0x000fea0003800000 */
[----:B------:R-:W-:Y:S05]  /*e4e0*/  BRA `(.L_x_165) ;  /* 0x00000000002c7947 */ /* 0x000fea0003800000 */
.L_x_166:
[----:B------:R-:W-:Y:S01]  /*e4f0*/  ISETP.NE.AND P0, PT, R89, RZ, PT ;  /* 0x000000ff5900720c */ /* 0x000fe20003f05270 */
[----:B------:R-:W-:-:S12]  /*e500*/  BSSY.RECONVERGENT B0, `(.L_x_165) ;  /* 0x0000009000007945 */ /* 0x000fd80003800200 */
[----:B------:R-:W-:Y:S05]  /*e510*/  @P0 BRA `(.L_x_167) ;  /* 0x0000000000140947 */ /* 0x000fea0003800000 */
[----:B------:R-:W2:Y:S02]  /*e520*/  LDCU.64 UR4, c[0x0][0xa88] ;  /* 0x00015100ff0477ac */ /* 0x000ea40008000a00 */
[----:B--2---:R-:W-:-:S04]  /*e530*/  ISETP.NE.U32.AND P0, PT, RZ, UR4, PT ;  /* 0x00000004ff007c0c */ /* 0x004fc8000bf05070 */
[----:B------:R-:W-:-:S13]  /*e540*/  ISETP.NE.AND.EX P0, PT, RZ, UR5, PT, P0 ;  /* 0x00000005ff007c0c */ /* 0x000fda000bf05300 */
[----:B------:R-:W-:Y:S05]  /*e550*/  @!P0 EXIT ;  /* 0x000000000000894d */ /* 0x000fea0003800000 */
[----:B------:R-:W-:Y:S05]  /*e560*/  BRA `(.L_x_168) ;  /* 0x0000000000087947 */ /* 0x000fea0003800000 */
.L_x_167:
[----:B------:R-:W-:-:S13]  /*e570*/  FSETP.NEU.AND P0, PT, R41, RZ, PT ;  /* 0x000000ff2900720b */ /* 0x000fda0003f0d000 */
[----:B------:R-:W-:Y:S05]  /*e580*/  @!P0 EXIT ;  /* 0x000000000000894d */ /* 0x000fea0003800000 */
.L_x_168:
[----:B------:R-:W-:Y:S05]  /*e590*/  BSYNC.RECONVERGENT B0 ;  /* 0x0000000000007941 */ /* 0x000fea0003800200 */
.L_x_165:
[----:B------:R-:W-:Y:S01]  /*e5a0*/  ULEA UR4, UR52, UR46, 0x3 ;  /* 0x0000002e34047291 */ /* 0x000fe2000f8e18ff */
[----:B------:R-:W-:-:S04]  /*e5b0*/  DEPBAR.LE SB0, 0x0 ;  /* 0x000080000000791a */ /* 0x000fc80000000000 */
[----:B------:R-:W-:-:S04]  /*e5c0*/  UIADD3 UR4, UPT, UPT, UR4, 0x50, URZ ;  /* 0x0000005004047890 */ /* 0x000fc8000fffe0ff */
[----:B------:R-:W-:-:S09]  /*e5d0*/  UPRMT UR4, UR54, 0x654, UR4 ;  /* 0x0000065436047896 */ /* 0x000fd20008000004 */
[----:B------:R-:W-:Y:S01]  /*e5e0*/  SYNCS.ARRIVE.TRANS64.RED.A1T0 RZ, [UR4], RZ ;  /* 0x000000ffffff79a7 */ /* 0x000fe20008100404 */
[----:B------:R-:W-:Y:S05]  /*e5f0*/  EXIT ;  /* 0x000000000000794d */ /* 0x000fea0003800000 */
.L_x_24:
[----:B------:R1:W1:Y:S02]  /*e600*/  SYNCS.PHASECHK.TRANS64.TRYWAIT P0, [R3+URZ+0xc0], R2 ;  /* 0x0000c002030075a7 */ /* 0x00026400080011ff */
[----:B-1----:R-:W-:Y:S05]  /*e610*/  @!P0 NANOSLEEP.SYNCS 0x989680 ;  /* 0x009896800000895d */ /* 0x002fea0003900000 */
[----:B------:R-:W1:Y:S02]  /*e620*/  @!P0 SYNCS.PHASECHK.TRANS64 P0, [R3+URZ+0xc0], R2 ;  /* 0x0000c002030085a7 */ /* 0x000e6400080010ff */
[----:B-1----:R-:W-:Y:S05]  /*e630*/  @!P0 BRA `(.L_x_24) ;  /* 0xfffffffc00f08947 */ /* 0x002fea000383ffff */
[----:B------:R-:W-:Y:S05]  /*e640*/  BRA `(.L_x_169) ;  /* 0xffffff3000787947 */ /* 0x000fea000383ffff */
.L_x_27:
[----:B------:R-:W-:-:S07]  /*e650*/  MOV R0, UR9 ;  /* 0x0000000900007c02 */ /* 0x000fce0008000f00 */
.L_x_170:
[----:B-1----:R1:W2:Y:S02]  /*e660*/  SYNCS.PHASECHK.TRANS64.TRYWAIT P0, [R0+URZ+0x18], R3 ;  /* 0x00001803000075a7 */ /* 0x0022a400080011ff */
[----:B--2---:R-:W-:Y:S05]  /*e670*/  @!P0 NANOSLEEP.SYNCS 0x989680 ;  /* 0x009896800000895d */ /* 0x004fea0003900000 */
[----:B------:R-:W2:Y:S02]  /*e680*/  @!P0 SYNCS.PHASECHK.TRANS64 P0, [R0+URZ+0x18], R3 ;  /* 0x00001803000085a7 */ /* 0x000ea400080010ff */
[----:B--2---:R-:W-:Y:S05]  /*e690*/  @!P0 BRA `(.L_x_170) ;  /* 0xfffffffc00f08947 */ /* 0x004fea000383ffff */
[----:B------:R-:W-:Y:S05]  /*e6a0*/  BRA `(.L_x_26) ;  /* 0xffffff3000e07947 */ /* 0x000fea000383ffff */
.L_x_29:
[----:B-1----:R1:W2:Y:S02]  /*e6b0*/  SYNCS.PHASECHK.TRANS64.TRYWAIT P0, [R3+URZ+0x80], R0 ;  /* 0x00008000030075a7 */ /* 0x0022a400080011ff */
[----:B--2---:R-:W-:Y:S05]  /*e6c0*/  @!P0 NANOSLEEP.SYNCS 0x989680 ;  /* 0x009896800000895d */ /* 0x004fea0003900000 */
[----:B------:R-:W2:Y:S02]  /*e6d0*/  @!P0 SYNCS.PHASECHK.TRANS64 P0, [R3+URZ+0x80], R0 ;  /* 0x00008000030085a7 */ /* 0x000ea400080010ff */
[----:B--2---:R-:W-:Y:S05]  /*e6e0*/  @!P0 BRA `(.L_x_29) ;  /* 0xfffffffc00f08947 */ /* 0x004fea000383ffff */
[----:B------:R-:W-:Y:S05]  /*e6f0*/  BRA `(.L_x_171) ;  /* 0xffffff34007c7947 */ /* 0x000fea000383ffff */
.L_x_33:
[----:B-1----:R-:W-:-:S07]  /*e700*/  MOV R0, UR4 ;  /* 0x0000000400007c02 */ /* 0x002fce0008000f00 */
.L_x_172:
[----:B-1----:R1:W2:Y:S02]  /*e710*/  SYNCS.PHASECHK.TRANS64.TRYWAIT P0, [R0+URZ], R3 ;  /* 0x00000003000075a7 */ /* 0x0022a400080011ff */
[----:B--2---:R-:W-:Y:S05]  /*e720*/  @!P0 NANOSLEEP.SYNCS 0x989680 ;  /* 0x009896800000895d */ /* 0x004fea0003900000 */
[----:B------:R-:W2:Y:S02]  /*e730*/  @!P0 SYNCS.PHASECHK.TRANS64 P0, [R0+URZ], R3 ;  /* 0x00000003000085a7 */ /* 0x000ea400080010ff */
[----:B--2---:R-:W-:Y:S05]  /*e740*/  @!P0 BRA `(.L_x_172) ;  /* 0xfffffffc00f08947 */ /* 0x004fea000383ffff */
[----:B------:R-:W-:Y:S05]  /*e750*/  BRA `(.L_x_173) ;  /* 0xffffff3c00207947 */ /* 0x000fea000383ffff */
.L_x_34:
[----:B------:R-:W-:-:S07]  /*e760*/  MOV R0, UR5 ;  /* 0x0000000500007c02 */ /* 0x000fce0008000f00 */
.L_x_174:
[----:B-1----:R1:W2:Y:S02]  /*e770*/  SYNCS.PHASECHK.TRANS64.TRYWAIT P0, [R0+URZ], R3 ;  /* 0x00000003000075a7 */ /* 0x0022a400080011ff */
[----:B--2---:R-:W-:Y:S05]  /*e780*/  @!P0 NANOSLEEP.SYNCS 0x989680 ;  /* 0x009896800000895d */ /* 0x004fea0003900000 */
[----:B------:R-:W2:Y:S02]  /*e790*/  @!P0 SYNCS.PHASECHK.TRANS64 P0, [R0+URZ], R3 ;  /* 0x00000003000085a7 */ /* 0x000ea400080010ff */
[----:B--2---:R-:W-:Y:S05]  /*e7a0*/  @!P0 BRA `(.L_x_174) ;  /* 0xfffffffc00f08947 */ /* 0x004fea000383ffff */
[----:B------:R-:W-:Y:S05]  /*e7b0*/  BRA `(.L_x_175) ;  /* 0xffffff3c002c7947 */ /* 0x000fea000383ffff */
.L_x_37:
[----:B-1----:R1:W2:Y:S02]  /*e7c0*/  SYNCS.PHASECHK.TRANS64.TRYWAIT P0, [R0+URZ+0xb0], R5 ;  /* 0x0000b005000075a7 */ /* 0x0022a400080011ff */
[----:B--2---:R-:W-:Y:S05]  /*e7d0*/  @!P0 NANOSLEEP.SYNCS 0x989680 ;  /* 0x009896800000895d */ /* 0x004fea0003900000 */
[----:B------:R-:W2:Y:S02]  /*e7e0*/  @!P0 SYNCS.PHASECHK.TRANS64 P0, [R0+URZ+0xb0], R5 ;  /* 0x0000b005000085a7 */ /* 0x000ea400080010ff */
[----:B--2---:R-:W-:Y:S05]  /*e7f0*/  @!P0 BRA `(.L_x_37) ;  /* 0xfffffffc00f08947 */ /* 0x004fea000383ffff */
[----:B------:R-:W-:Y:S05]  /*e800*/  BRA `(.L_x_176) ;  /* 0xffffff3c00887947 */ /* 0x000fea000383ffff */
.L_x_38:
[----:B------:R-:W-:-:S07]  /*e810*/  MOV R0, UR4 ;  /* 0x0000000400007c02 */ /* 0x000fce0008000f00 */
.L_x_177:
[----:B-1----:R1:W2:Y:S02]  /*e820*/  SYNCS.PHASECHK.TRANS64.TRYWAIT P0, [R0+URZ+0x90], R7 ;  /* 0x00009007000075a7 */ /* 0x0022a400080011ff */
[----:B--2---:R-:W-:Y:S05]  /*e830*/  @!P0 NANOSLEEP.SYNCS 0x989680 ;  /* 0x009896800000895d */ /* 0x004fea0003900000 */
[----:B------:R-:W2:Y:S02]  /*e840*/  @!P0 SYNCS.PHASECHK.TRANS64 P0, [R0+URZ+0x90], R7 ;  /* 0x00009007000085a7 */ /* 0x000ea400080010ff */
[----:B--2---:R-:W-:Y:S05]  /*e850*/  @!P0 BRA `(.L_x_177) ;  /* 0xfffffffc00f08947 */ /* 0x004fea000383ffff */
[----:B------:R-:W-:Y:S05]  /*e860*/  BRA `(.L_x_178) ;  /* 0xffffff3c00987947 */ /* 0x000fea000383ffff */
.L_x_39:
[----:B-1----:R1:W2:Y:S02]  /*e870*/  SYNCS.PHASECHK.TRANS64.TRYWAIT P1, [R0+URZ+0x80], R5 ;  /* 0x00008005000075a7 */ /* 0x0022a400080211ff */
[----:B--2---:R-:W-:Y:S05]  /*e880*/  @!P1 NANOSLEEP.SYNCS 0x989680 ;  /* 0x009896800000995d */ /* 0x004fea0003900000 */
[----:B------:R-:W2:Y:S02]  /*e890*/  @!P1 SYNCS.PHASECHK.TRANS64 P1, [R0+URZ+0x80], R5 ;  /* 0x00008005000095a7 */ /* 0x000ea400080210ff */
[----:B--2---:R-:W-:Y:S05]  /*e8a0*/  @!P1 BRA `(.L_x_39) ;  /* 0xfffffffc00f09947 */ /* 0x004fea000383ffff */
[----:B------:R-:W-:Y:S05]  /*e8b0*/  BRA `(.L_x_179) ;  /* 0xffffff3c00c87947 */ /* 0x000fea000383ffff */
.L_x_42:
[----:B------:R-:W-:-:S07]  /*e8c0*/  MOV R0, UR4 ;  /* 0x0000000400007c02 */ /* 0x000fce0008000f00 */
.L_x_180:
[----:B-1----:R1:W2:Y:S02]  /*e8d0*/  SYNCS.PHASECHK.TRANS64.TRYWAIT P0, [R0+URZ+0x90], R3 ;  /* 0x00009003000075a7 */ /* 0x0022a400080011ff */
[----:B--2---:R-:W-:Y:S05]  /*e8e0*/  @!P0 NANOSLEEP.SYNCS 0x989680 ;  /* 0x009896800000895d */ /* 0x004fea0003900000 */
[----:B------:R-:W2:Y:S02]  /*e8f0*/  @!P0 SYNCS.PHASECHK.TRANS64 P0, [R0+URZ+0x90], R3 ;  /* 0x00009003000085a7 */ /* 0x000ea400080010ff */
[----:B--2---:R-:W-:Y:S05]  /*e900*/  @!P0 BRA `(.L_x_180) ;  /* 0xfffffffc00f08947 */ /* 0x004fea000383ffff */
[----:B------:R-:W-:Y:S05]  /*e910*/  BRA `(.L_x_41) ;  /* 0xffffff40001c7947 */ /* 0x000fea000383ffff */
.L_x_51:
[----:B-1----:R-:W-:-:S04]  /*e920*/  MOV R5, UR5 ;  /* 0x0000000500057c02 */ /* 0x002fc80008000f00 */
[----:B------:R1:W2:Y:S03]  /*e930*/  SYNCS.PHASECHK.TRANS64.TRYWAIT P0, [R5+URZ+0x8], R6 ;  /* 0x00000806050075a7 */ /* 0x0002a600080011ff */
[----:B--2---:R-:W-:Y:S05]  /*e940*/  @!P0 NANOSLEEP.SYNCS 0x989680 ;  /* 0x009896800000895d */ /* 0x004fea0003900000 */
[----:B------:R-:W2:Y:S02]  /*e950*/  @!P0 SYNCS.PHASECHK.TRANS64 P0, [R5+URZ+0x8], R6 ;  /* 0x00000806050085a7 */ /* 0x000ea400080010ff */
[----:B--2---:R-:W-:Y:S05]  /*e960*/  @!P0 BRA `(.L_x_51) ;  /* 0xfffffffc00ec8947 */ /* 0x004fea000383ffff */
[----:B------:R-:W-:Y:S05]  /*e970*/  BRA `(.L_x_50) ;  /* 0xffffff4000d47947 */ /* 0x000fea000383ffff */
.L_x_53:
[----:B------:R-:W-:Y:S01]  /*e980*/  BSSY B0, `(.L_x_181) ;  /* 0x0000006000007945 */ /* 0x000fe20003800000 */
[----:B------:R-:W-:-:S07]  /*e990*/  MOV R15, 0xffffffff ;  /* 0xffffffff000f7802 */ /* 0x000fce0000000f00 */
[----:B-1---5:R-:W-:Y:S05]  /*e9a0*/  WARPSYNC.COLLECTIVE R15, `(.L_x_182) ;  /* 0x000000000f0c7348 */ /* 0x022fea0003c00000 */
[----:B------:R-:W-:Y:S02]  /*e9b0*/  ELECT P6, UR79, PT ;  /* 0x00000000004f782f */ /* 0x000fe400038c0000 */
[----:B------:R-:W-:Y:S01]  /*e9c0*/  MOV R14, UR79 ;  /* 0x0000004f000e7c02 */ /* 0x000fe20008000f00 */
[----:B-1---5:R-:W-:Y:S10]  /*e9d0*/  ENDCOLLECTIVE ;  /* 0x000000000000791b */ /* 0x022ff40003800000 */
.L_x_182:
[----:B------:R-:W-:Y:S05]  /*e9e0*/  BSYNC B0 ;  /* 0x0000000000007941 */ /* 0x000fea0003800000 */
.L_x_181:
[----:B------:R-:W-:Y:S01]  /*e9f0*/  PLOP3.LUT P0, PT, P6, PT, PT, 0x80, 0x8 ;  /* 0x000000000008781c */ /* 0x000fe2000370f070 */
[----:B------:R-:W-:-:S12]  /*ea00*/  BRA `(.L_x_183) ;  /* 0xffffff4400007947 */ /* 0x000fd8000383ffff */
.L_x_55:
[----:B-1----:R-:W-:-:S04]  /*ea10*/  MOV R3, UR5 ;  /* 0x0000000500037c02 */ /* 0x002fc80008000f00 */
[----:B------:R1:W2:Y:S03]  /*ea20*/  SYNCS.PHASECHK.TRANS64.TRYWAIT P0, [R3+URZ+0x8], R4 ;  /* 0x00000804030075a7 */ /* 0x0002a600080011ff */
[----:B--2---:R-:W-:Y:S05]  /*ea30*/  @!P0 NANOSLEEP.SYNCS 0x989680 ;  /* 0x009896800000895d */ /* 0x004fea0003900000 */
[----:B------:R-:W2:Y:S02]  /*ea40*/  @!P0 SYNCS.PHASECHK.TRANS64 P0, [R3+URZ+0x8], R4 ;  /* 0x00000804030085a7 */ /* 0x000ea400080010ff */
[----:B--2---:R-:W-:Y:S05]  /*ea50*/  @!P0 BRA `(.L_x_55) ;  /* 0xfffffffc00ec8947 */ /* 0x004fea000383ffff */
[----:B------:R-:W-:Y:S05]  /*ea60*/  BRA `(.L_x_54) ;  /* 0xffffff4400047947 */ /* 0x000fea000383ffff */
.L_x_56:
[----:B-1----:R1:W2:Y:S02]  /*ea70*/  SYNCS.PHASECHK.TRANS64.TRYWAIT P0, [R0+URZ+0x80], R5 ;  /* 0x00008005000075a7 */ /* 0x0022a400080011ff */
[----:B--2---:R-:W-:Y:S05]  /*ea80*/  @!P0 NANOSLEEP.SYNCS 0x989680 ;  /* 0x009896800000895d */ /* 0x004fea0003900000 */
[----:B------:R-:W2:Y:S02]  /*ea90*/  @!P0 SYNCS.PHASECHK.TRANS64 P0, [R0+URZ+0x80], R5 ;  /* 0x00008005000085a7 */ /* 0x000ea400080010ff */
[----:B--2---:R-:W-:Y:S05]  /*eaa0*/  @!P0 BRA `(.L_x_56) ;  /* 0xfffffffc00f08947 */ /* 0x004fea000383ffff */
[----:B------:R-:W-:Y:S05]  /*eab0*/  BRA `(.L_x_184) ;  /* 0xffffff4800247947 */ /* 0x000fea000383ffff */
.L_x_60:
[----:B-1----:R-:W-:Y:S07]  /*eac0*/  MOV R0, UR8 ;  /* 0x0000000800007c02 */ /* 0x002fee0008000f00 */
.L_x_185:
[----:B-1----:R1:W2:Y:S02]  /*ead0*/  SYNCS.PHASECHK.TRANS64.TRYWAIT P0, [R0+URZ], R5 ;  /* 0x00000005000075a7 */ /* 0x0022a400080011ff */
[----:B--2---:R-:W-:Y:S05]  /*eae0*/  @!P0 NANOSLEEP.SYNCS 0x989680 ;  /* 0x009896800000895d */ /* 0x004fea0003900000 */
[----:B------:R-:W2:Y:S02]  /*eaf0*/  @!P0 SYNCS.PHASECHK.TRANS64 P0, [R0+URZ], R5 ;  /* 0x00000005000085a7 */ /* 0x000ea400080010ff */
[----:B--2---:R-:W-:Y:S05]  /*eb00*/  @!P0 BRA `(.L_x_185) ;  /* 0xfffffffc00f08947 */ /* 0x004fea000383ffff */
[----:B------:R-:W-:Y:S05]  /*eb10*/  BRA `(.L_x_59) ;  /* 0xffffff4800947947 */ /* 0x000fea000383ffff */
.L_x_62:
[----:B-1----:R-:W-:Y:S07]  /*eb20*/  MOV R0, UR13 ;  /* 0x0000000d00007c02 */ /* 0x002fee0008000f00 */
.L_x_186:
[----:B-1----:R1:W3:Y:S02]  /*eb30*/  SYNCS.PHASECHK.TRANS64.TRYWAIT P0, [R0+URZ+0xa8], R5 ;  /* 0x0000a805000075a7 */ /* 0x0022e400080011ff */
[----:B---3--:R-:W-:Y:S05]  /*eb40*/  @!P0 NANOSLEEP.SYNCS 0x989680 ;  /* 0x009896800000895d */ /* 0x008fea0003900000 */
[----:B------:R-:W3:Y:S02]  /*eb50*/  @!P0 SYNCS.PHASECHK.TRANS64 P0, [R0+URZ+0xa8], R5 ;  /* 0x0000a805000085a7 */ /* 0x000ee400080010ff */
[----:B---3--:R-:W-:Y:S05]  /*eb60*/  @!P0 BRA `(.L_x_186) ;  /* 0xfffffffc00f08947 */ /* 0x008fea000383ffff */
[----:B------:R-:W-:Y:S05]  /*eb70*/  BRA `(.L_x_61) ;  /* 0xffffff4800c87947 */ /* 0x000fea000383ffff */
.L_x_65:
[----:B------:R-:W-:-:S07]  /*eb80*/  MOV R0, UR13 ;  /* 0x0000000d00007c02 */ /* 0x000fce0008000f00 */
.L_x_187:
[----:B---3--:R3:W4:Y:S02]  /*eb90*/  SYNCS.PHASECHK.TRANS64.TRYWAIT P0, [R0+URZ+0xd0], R3 ;  /* 0x0000d003000075a7 */ /* 0x00872400080011ff */
[----:B----4-:R-:W-:Y:S05]  /*eba0*/  @!P0 NANOSLEEP.SYNCS 0x989680 ;  /* 0x009896800000895d */ /* 0x010fea0003900000 */
[----:B------:R-:W4:Y:S02]  /*ebb0*/  @!P0 SYNCS.PHASECHK.TRANS64 P0, [R0+URZ+0xd0], R3 ;  /* 0x0000d003000085a7 */ /* 0x000f2400080010ff */
[----:B----4-:R-:W-:Y:S05]  /*ebc0*/  @!P0 BRA `(.L_x_187) ;  /* 0xfffffffc00f08947 */ /* 0x010fea000383ffff */
[----:B------:R-:W-:Y:S05]  /*ebd0*/  BRA `(.L_x_188) ;  /* 0xffffff4c00687947 */ /* 0x000fea000383ffff */
.L_x_70:
[----:B-1----:R1:W2:Y:S02]  /*ebe0*/  SYNCS.PHASECHK.TRANS64.TRYWAIT P0, [R8+URZ+0x80], R5 ;  /* 0x00008005080075a7 */ /* 0x0022a400080011ff */
[----:B--2---:R-:W-:Y:S05]  /*ebf0*/  @!P0 NANOSLEEP.SYNCS 0x989680 ;  /* 0x009896800000895d */ /* 0x004fea0003900000 */
[----:B------:R-:W2:Y:S02]  /*ec00*/  @!P0 SYNCS.PHASECHK.TRANS64 P0, [R8+URZ+0x80], R5 ;  /* 0x00008005080085a7 */ /* 0x000ea400080010ff */
[----:B--2---:R-:W-:Y:S05]  /*ec10*/  @!P0 BRA `(.L_x_70) ;  /* 0xfffffffc00f08947 */ /* 0x004fea000383ffff */
[----:B------:R-:W-:Y:S05]  /*ec20*/  BRA `(.L_x_189) ;  /* 0xffffff50009c7947 */ /* 0x000fea000383ffff */
.L_x_73:
[----:B------:R-:W-:Y:S07]  /*ec30*/  MOV R0, UR21 ;  /* 0x0000001500007c02 */ /* 0x000fee0008000f00 */
.L_x_190:
[----:B-1----:R1:W2:Y:S02]  /*ec40*/  SYNCS.PHASECHK.TRANS64.TRYWAIT P0, [R0+URZ+0x78], R5 ;  /* 0x00007805000075a7 */ /* 0x0022a400080011ff */
[----:B--2---:R-:W-:Y:S05]  /*ec50*/  @!P0 NANOSLEEP.SYNCS 0x989680 ;  /* 0x009896800000895d */ /* 0x004fea0003900000 */
[----:B------:R-:W2:Y:S02]  /*ec60*/  @!P0 SYNCS.PHASECHK.TRANS64 P0, [R0+URZ+0x78], R5 ;  /* 0x00007805000085a7 */ /* 0x000ea400080010ff */
[----:B--2---:R-:W-:Y:S05]  /*ec70*/  @!P0 BRA `(.L_x_190) ;  /* 0xfffffffc00f08947 */ /* 0x004fea000383ffff */
[----:B------:R-:W-:Y:S05]  /*ec80*/  BRA `(.L_x_72) ;  /* 0xffffff5800187947 */ /* 0x000fea000383ffff */
.L_x_76:
[----:B------:R-:W-:Y:S07]  /*ec90*/  MOV R5, UR21 ;  /* 0x0000001500057c02 */ /* 0x000fee0008000f00 */
.L_x_191:
[----:B-1----:R1:W2:Y:S02]  /*eca0*/  SYNCS.PHASECHK.TRANS64.TRYWAIT P0, [R5+URZ+0x50], R6 ;  /* 0x00005006050075a7 */ /* 0x0022a400080011ff */
[----:B--2---:R-:W-:Y:S05]  /*ecb0*/  @!P0 NANOSLEEP.SYNCS 0x989680 ;  /* 0x009896800000895d */ /* 0x004fea0003900000 */
[----:B------:R-:W2:Y:S02]  /*ecc0*/  @!P0 SYNCS.PHASECHK.TRANS64 P0, [R5+URZ+0x50], R6 ;  /* 0x00005006050085a7 */ /* 0x000ea400080010ff */
[----:B--2---:R-:W-:Y:S05]  /*ecd0*/  @!P0 BRA `(.L_x_191) ;  /* 0xfffffffc00f08947 */ /* 0x004fea000383ffff */
[----:B------:R-:W-:Y:S05]  /*ece0*/  BRA `(.L_x_192) ;  /* 0xffffff58007c7947 */ /* 0x000fea000383ffff */
.L_x_77:
[----:B------:R-:W-:Y:S07]  /*ecf0*/  MOV R5, UR21 ;  /* 0x0000001500057c02 */ /* 0x000fee0008000f00 */
.L_x_193:
[----:B-1----:R1:W2:Y:S02]  /*ed00*/  SYNCS.PHASECHK.TRANS64.TRYWAIT P0, [R5+URZ+0x58], R6 ;  /* 0x00005806050075a7 */ /* 0x0022a400080011ff */
[----:B--2---:R-:W-:Y:S05]  /*ed10*/  @!P0 NANOSLEEP.SYNCS 0x989680 ;  /* 0x009896800000895d */ /* 0x004fea0003900000 */
[----:B------:R-:W2:Y:S02]  /*ed20*/  @!P0 SYNCS.PHASECHK.TRANS64 P0, [R5+URZ+0x58], R6 ;  /* 0x00005806050085a7 */ /* 0x000ea400080010ff */
[----:B--2---:R-:W-:Y:S05]  /*ed30*/  @!P0 BRA `(.L_x_193) ;  /* 0xfffffffc00f08947 */ /* 0x004fea000383ffff */
[----:B------:R-:W-:Y:S05]  /*ed40*/  BRA `(.L_x_194) ;  /* 0xffffff5c00307947 */ /* 0x000fea000383ffff */
.L_x_78:
[----:B------:R-:W-:Y:S07]  /*ed50*/  MOV R5, UR21 ;  /* 0x0000001500057c02 */ /* 0x000fee0008000f00 */
.L_x_195:
[----:B-1----:R1:W2:Y:S02]  /*ed60*/  SYNCS.PHASECHK.TRANS64.TRYWAIT P0, [R5+URZ+0x60], R6 ;  /* 0x00006006050075a7 */ /* 0x0022a400080011ff */
[----:B--2---:R-:W-:Y:S05]  /*ed70*/  @!P0 NANOSLEEP.SYNCS 0x989680 ;  /* 0x009896800000895d */ /* 0x004fea0003900000 */
[----:B------:R-:W2:Y:S02]  /*ed80*/  @!P0 SYNCS.PHASECHK.TRANS64 P0, [R5+URZ+0x60], R6 ;  /* 0x00006006050085a7 */ /* 0x000ea400080010ff */
[----:B--2---:R-:W-:Y:S05]  /*ed90*/  @!P0 BRA `(.L_x_195) ;  /* 0xfffffffc00f08947 */ /* 0x004fea000383ffff */
[----:B------:R-:W-:Y:S05]  /*eda0*/  BRA `(.L_x_196) ;  /* 0xffffff5c00ec7947 */ /* 0x000fea000383ffff */
.L_x_79:
[----:B------:R-:W-:Y:S07]  /*edb0*/  MOV R5, UR21 ;  /* 0x0000001500057c02 */ /* 0x000fee0008000f00 */
.L_x_197:
[----:B-1----:R1:W2:Y:S02]  /*edc0*/  SYNCS.PHASECHK.TRANS64.TRYWAIT P0, [R5+URZ+0x68], R6 ;  /* 0x00006806050075a7 */ /* 0x0022a400080011ff */
[----:B--2---:R-:W-:Y:S05]  /*edd0*/  @!P0 NANOSLEEP.SYNCS 0x989680 ;  /* 0x009896800000895d */ /* 0x004fea0003900000 */
[----:B------:R-:W2:Y:S02]  /*ede0*/  @!P0 SYNCS.PHASECHK.TRANS64 P0, [R5+URZ+0x68], R6 ;  /* 0x00006806050085a7 */ /* 0x000ea400080010ff */
[----:B--2---:R-:W-:Y:S05]  /*edf0*/  @!P0 BRA `(.L_x_197) ;  /* 0xfffffffc00f08947 */ /* 0x004fea000383ffff */
[----:B------:R-:W-:Y:S05]  /*ee00*/  BRA `(.L_x_198) ;  /* 0xffffff6000a47947 */ /* 0x000fea000383ffff */
.L_x_80:
[----:B------:R-:W-:Y:S07]  /*ee10*/  MOV R0, UR21 ;  /* 0x0000001500007c02 */ /* 0x000fee0008000f00 */
.L_x_199:
[----:B-1----:R1:W2:Y:S02]  /*ee20*/  SYNCS.PHASECHK.TRANS64.TRYWAIT P0, [R0+URZ+0x50], R7 ;  /* 0x00005007000075a7 */ /* 0x0022a400080011ff */
[----:B--2---:R-:W-:Y:S05]  /*ee30*/  @!P0 NANOSLEEP.SYNCS 0x989680 ;  /* 0x009896800000895d */ /* 0x004fea0003900000 */
[----:B------:R-:W2:Y:S02]  /*ee40*/  @!P0 SYNCS.PHASECHK.TRANS64 P0, [R0+URZ+0x50], R7 ;  /* 0x00005007000085a7 */ /* 0x000ea400080010ff */
[----:B--2---:R-:W-:Y:S05]  /*ee50*/  @!P0 BRA `(.L_x_199) ;  /* 0xfffffffc00f08947 */ /* 0x004fea000383ffff */
[----:B------:R-:W-:Y:S05]  /*ee60*/  BRA `(.L_x_200) ;  /* 0xffffff6400347947 */ /* 0x000fea000383ffff */
.L_x_81:
[----:B------:R-:W-:Y:S07]  /*ee70*/  MOV R0, UR21 ;  /* 0x0000001500007c02 */ /* 0x000fee0008000f00 */
.L_x_201:
[----:B-1----:R1:W2:Y:S02]  /*ee80*/  SYNCS.PHASECHK.TRANS64.TRYWAIT P0, [R0+URZ+0x58], R7 ;  /* 0x00005807000075a7 */ /* 0x0022a400080011ff */
[----:B--2---:R-:W-:Y:S05]  /*ee90*/  @!P0 NANOSLEEP.SYNCS 0x989680 ;  /* 0x009896800000895d */ /* 0x004fea0003900000 */
[----:B------:R-:W2:Y:S02]  /*eea0*/  @!P0 SYNCS.PHASECHK.TRANS64 P0, [R0+URZ+0x58], R7 ;  /* 0x00005807000085a7 */ /* 0x000ea400080010ff */
[----:B--2---:R-:W-:Y:S05]  /*eeb0*/  @!P0 BRA `(.L_x_201) ;  /* 0xfffffffc00f08947 */ /* 0x004fea000383ffff */
[----:B------:R-:W-:Y:S05]  /*eec0*/  BRA `(.L_x_202) ;  /* 0xffffff6400bc7947 */ /* 0x000fea000383ffff */
.L_x_82:
[----:B------:R-:W-:Y:S07]  /*eed0*/  MOV R0, UR21 ;  /* 0x0000001500007c02 */ /* 0x000fee0008000f00 */
.L_x_203:
[----:B-1----:R1:W2:Y:S02]  /*eee0*/  SYNCS.PHASECHK.TRANS64.TRYWAIT P0, [R0+URZ+0x60], R7 ;  /* 0x00006007000075a7 */ /* 0x0022a400080011ff */
[----:B--2---:R-:W-:Y:S05]  /*eef0*/  @!P0 NANOSLEEP.SYNCS 0x989680 ;  /* 0x009896800000895d */ /* 0x004fea0003900000 */
[----:B------:R-:W2:Y:S02]  /*ef00*/  @!P0 SYNCS.PHASECHK.TRANS64 P0, [R0+URZ+0x60], R7 ;  /* 0x00006007000085a7 */ /* 0x000ea400080010ff */
[----:B--2---:R-:W-:Y:S05]  /*ef10*/  @!P0 BRA `(.L_x_203) ;  /* 0xfffffffc00f08947 */ /* 0x004fea000383ffff */
[----:B------:R-:W-:Y:S05]  /*ef20*/  BRA `(.L_x_204) ;  /* 0xffffff6800607947 */ /* 0x000fea000383ffff */
.L_x_83:
[----:B------:R-:W-:Y:S07]  /*ef30*/  MOV R0, UR21 ;  /* 0x0000001500007c02 */ /* 0x000fee0008000f00 */
.L_x_205:
[----:B-1----:R1:W2:Y:S02]  /*ef40*/  SYNCS.PHASECHK.TRANS64.TRYWAIT P0, [R0+URZ+0x68], R7 ;  /* 0x00006807000075a7 */ /* 0x0022a400080011ff */
[----:B--2---:R-:W-:Y:S05]  /*ef50*/  @!P0 NANOSLEEP.SYNCS 0x989680 ;  /* 0x009896800000895d */ /* 0x004fea0003900000 */
[----:B------:R-:W2:Y:S02]  /*ef60*/  @!P0 SYNCS.PHASECHK.TRANS64 P0, [R0+URZ+0x68], R7 ;  /* 0x00006807000085a7 */ /* 0x000ea400080010ff */
[----:B--2---:R-:W-:Y:S05]  /*ef70*/  @!P0 BRA `(.L_x_205) ;  /* 0xfffffffc00f08947 */ /* 0x004fea000383ffff */
[----:B------:R-:W-:Y:S05]  /*ef80*/  BRA `(.L_x_206) ;  /* 0xffffff6c00047947 */ /* 0x000fea000383ffff */
.L_x_85:
[----:B-1----:R-:W-:-:S07]  /*ef90*/  MOV R3, UR21 ;  /* 0x0000001500037c02 */ /* 0x002fce0008000f00 */
.L_x_207:
[----:B-1----:R1:W2:Y:S02]  /*efa0*/  SYNCS.PHASECHK.TRANS64.TRYWAIT P0, [R3+URZ+0x50], R6 ;  /* 0x00005006030075a7 */ /* 0x0022a400080011ff */
[----:B--2---:R-:W-:Y:S05]  /*efb0*/  @!P0 NANOSLEEP.SYNCS 0x989680 ;  /* 0x009896800000895d */ /* 0x004fea0003900000 */
[----:B------:R-:W2:Y:S02]  /*efc0*/  @!P0 SYNCS.PHASECHK.TRANS64 P0, [R3+URZ+0x50], R6 ;  /* 0x00005006030085a7 */ /* 0x000ea400080010ff */
[----:B--2---:R-:W-:Y:S05]  /*efd0*/  @!P0 BRA `(.L_x_207) ;  /* 0xfffffffc00f08947 */ /* 0x004fea000383ffff */
[----:B------:R-:W-:Y:S05]  /*efe0*/  BRA `(.L_x_208) ;  /* 0xffffff6c00cc7947 */ /* 0x000fea000383ffff */
.L_x_86:
[----:B-1----:R-:W-:-:S07]  /*eff0*/  MOV R3, UR21 ;  /* 0x0000001500037c02 */ /* 0x002fce0008000f00 */
.L_x_209:
[----:B-1----:R1:W2:Y:S02]  /*f000*/  SYNCS.PHASECHK.TRANS64.TRYWAIT P0, [R3+URZ+0x58], R6 ;  /* 0x00005806030075a7 */ /* 0x0022a400080011ff */
[----:B--2---:R-:W-:Y:S05]  /*f010*/  @!P0 NANOSLEEP.SYNCS 0x989680 ;  /* 0x009896800000895d */ /* 0x004fea0003900000 */
[----:B------:R-:W2:Y:S02]  /*f020*/  @!P0 SYNCS.PHASECHK.TRANS64 P0, [R3+URZ+0x58], R6 ;  /* 0x00005806030085a7 */ /* 0x000ea400080010ff */
[----:B--2---:R-:W-:Y:S05]  /*f030*/  @!P0 BRA `(.L_x_209) ;  /* 0xfffffffc00f08947 */ /* 0x004fea000383ffff */
[----:B------:R-:W-:Y:S05]  /*f040*/  BRA `(.L_x_210) ;  /* 0xffffff6c00bc7947 */ /* 0x000fea000383ffff */
.L_x_87:
[----:B-1----:R-:W-:-:S07]  /*f050*/  MOV R3, UR21 ;  /* 0x0000001500037c02 */ /* 0x002fce0008000f00 */
.L_x_211:
[----:B-1----:R1:W2:Y:S02]  /*f060*/  SYNCS.PHASECHK.TRANS64.TRYWAIT P0, [R3+URZ+0x60], R6 ;  /* 0x00006006030075a7 */ /* 0x0022a400080011ff */
[----:B--2---:R-:W-:Y:S05]  /*f070*/  @!P0 NANOSLEEP.SYNCS 0x989680 ;  /* 0x009896800000895d */ /* 0x004fea0003900000 */
[----:B------:R-:W2:Y:S02]  /*f080*/  @!P0 SYNCS.PHASECHK.TRANS64 P0, [R3+URZ+0x60], R6 ;  /* 0x00006006030085a7 */ /* 0x000ea400080010ff */
[----:B--2---:R-:W-:Y:S05]  /*f090*/  @!P0 BRA `(.L_x_211) ;  /* 0xfffffffc00f08947 */ /* 0x004fea000383ffff */
[----:B------:R-:W-:Y:S05]  /*f0a0*/  BRA `(.L_x_212) ;  /* 0xffffff6c00b07947 */ /* 0x000fea000383ffff */
.L_x_89:
[----:B-1----:R1:W2:Y:S02]  /*f0b0*/  SYNCS.PHASECHK.TRANS64.TRYWAIT P0, [R0+URZ+0x80], R3 ;  /* 0x00008003000075a7 */ /* 0x0022a400080011ff */
[----:B--2---:R-:W-:Y:S05]  /*f0c0*/  @!P0 NANOSLEEP.SYNCS 0x989680 ;  /* 0x009896800000895d */ /* 0x004fea0003900000 */
[----:B------:R-:W2:Y:S02]  /*f0d0*/  @!P0 SYNCS.PHASECHK.TRANS64 P0, [R0+URZ+0x80], R3 ;  /* 0x00008003000085a7 */ /* 0x000ea400080010ff */
[----:B--2---:R-:W-:Y:S05]  /*f0e0*/  @!P0 BRA `(.L_x_89) ;  /* 0xfffffffc00f08947 */ /* 0x004fea000383ffff */
[----:B------:R-:W-:Y:S05]  /*f0f0*/  BRA `(.L_x_213) ;  /* 0xffffff7000847947 */ /* 0x000fea000383ffff */
.L_x_100:
[----:B-1----:R-:W-:Y:S04]  /*f100*/  MOV R3, UR46 ;  /* 0x0000002e00037c02 */ /* 0x002fe80008000f00 */
[----:B------:R1:W3:Y:S03]  /*f110*/  SYNCS.PHASECHK.TRANS64.TRYWAIT P0, [R3+URZ+0x30], R4 ;  /* 0x00003004030075a7 */ /* 0x0002e600080011ff */
[----:B---3--:R-:W-:Y:S05]  /*f120*/  @!P0 NANOSLEEP.SYNCS 0x989680 ;  /* 0x009896800000895d */ /* 0x008fea0003900000 */
[----:B------:R-:W3:Y:S02]  /*f130*/  @!P0 SYNCS.PHASECHK.TRANS64 P0, [R3+URZ+0x30], R4 ;  /* 0x00003004030085a7 */ /* 0x000ee400080010ff */
[----:B---3--:R-:W-:Y:S05]  /*f140*/  @!P0 BRA `(.L_x_100) ;  /* 0xfffffffc00ec8947 */ /* 0x008fea000383ffff */
[----:B------:R-:W-:Y:S05]  /*f150*/  BRA `(.L_x_99) ;  /* 0xffffff8000547947 */ /* 0x000fea000383ffff */
.L_x_102:
[----:B-1----:R-:W-:Y:S04]  /*f160*/  MOV R3, UR46 ;  /* 0x0000002e00037c02 */ /* 0x002fe80008000f00 */
[----:B------:R1:W4:Y:S03]  /*f170*/  SYNCS.PHASECHK.TRANS64.TRYWAIT P1, [R3+URZ+0xa0], R0 ;  /* 0x0000a000030075a7 */ /* 0x00032600080211ff */
[----:B----4-:R-:W-:Y:S05]  /*f180*/  @!P1 NANOSLEEP.SYNCS 0x989680 ;  /* 0x009896800000995d */ /* 0x010fea0003900000 */
[----:B------:R-:W4:Y:S02]  /*f190*/  @!P1 SYNCS.PHASECHK.TRANS64 P1, [R3+URZ+0xa0], R0 ;  /* 0x0000a000030095a7 */ /* 0x000f2400080210ff */
[----:B----4-:R-:W-:Y:S05]  /*f1a0*/  @!P1 BRA `(.L_x_102) ;  /* 0xfffffffc00ec9947 */ /* 0x010fea000383ffff */
[----:B------:R-:W-:Y:S05]  /*f1b0*/  BRA `(.L_x_101) ;  /* 0xffffff8000ec7947 */ /* 0x000fea000383ffff */
.L_x_111:
[----:B-1----:R1:W2:Y:S02]  /*f1c0*/  SYNCS.PHASECHK.TRANS64.TRYWAIT P0, [R3+URZ+0x30], R0 ;  /* 0x00003000030075a7 */ /* 0x0022a400080011ff */
[----:B--2---:R-:W-:Y:S05]  /*f1d0*/  @!P0 NANOSLEEP.SYNCS 0x989680 ;  /* 0x009896800000895d */ /* 0x004fea0003900000 */
[----:B------:R-:W2:Y:S02]  /*f1e0*/  @!P0 SYNCS.PHASECHK.TRANS64 P0, [R3+URZ+0x30], R0 ;  /* 0x00003000030085a7 */ /* 0x000ea400080010ff */
[----:B--2---:R-:W-:Y:S05]  /*f1f0*/  @!P0 BRA `(.L_x_111) ;  /* 0xfffffffc00f08947 */ /* 0x004fea000383ffff */
[----:B------:R-:W-:Y:S05]  /*f200*/  BRA `(.L_x_110) ;  /* 0xffffff8c00c87947 */ /* 0x000fea000383ffff */
.L_x_119:
[----:B-1----:R1:W2:Y:S02]  /*f210*/  SYNCS.PHASECHK.TRANS64.TRYWAIT P0, [R3+URZ+0x30], R6 ;  /* 0x00003006030075a7 */ /* 0x0022a400080011ff */
[----:B--2---:R-:W-:Y:S05]  /*f220*/  @!P0 NANOSLEEP.SYNCS 0x989680 ;  /* 0x009896800000895d */ /* 0x004fea0003900000 */
[----:B------:R-:W2:Y:S02]  /*f230*/  @!P0 SYNCS.PHASECHK.TRANS64 P0, [R3+URZ+0x30], R6 ;  /* 0x00003006030085a7 */ /* 0x000ea400080010ff */
[----:B--2---:R-:W-:Y:S05]  /*f240*/  @!P0 BRA `(.L_x_119) ;  /* 0xfffffffc00f08947 */ /* 0x004fea000383ffff */
[----:B------:R-:W-:Y:S05]  /*f250*/  BRA `(.L_x_118) ;  /* 0xffffff9c00347947 */ /* 0x000fea000383ffff */
.L_x_127:
[----:B-1----:R1:W2:Y:S02]  /*f260*/  SYNCS.PHASECHK.TRANS64.TRYWAIT P0, [R3+URZ+0x30], R6 ;  /* 0x00003006030075a7 */ /* 0x0022a400080011ff */
[----:B--2---:R-:W-:Y:S05]  /*f270*/  @!P0 NANOSLEEP.SYNCS 0x989680 ;  /* 0x009896800000895d */ /* 0x004fea0003900000 */
[----:B------:R-:W2:Y:S02]  /*f280*/  @!P0 SYNCS.PHASECHK.TRANS64 P0, [R3+URZ+0x30], R6 ;  /* 0x00003006030085a7 */ /* 0x000ea400080010ff */
[----:B--2---:R-:W-:Y:S05]  /*f290*/  @!P0 BRA `(.L_x_127) ;  /* 0xfffffffc00f08947 */ /* 0x004fea000383ffff */
[----:B------:R-:W-:Y:S05]  /*f2a0*/  BRA `(.L_x_126) ;  /* 0xffffffa800a47947 */ /* 0x000fea000383ffff */
.L_x_135:
[----:B-1----:R1:W2:Y:S02]  /*f2b0*/  SYNCS.PHASECHK.TRANS64.TRYWAIT P0, [R3+URZ+0x30], R6 ;  /* 0x00003006030075a7 */ /* 0x0022a400080011ff */
[----:B--2---:R-:W-:Y:S05]  /*f2c0*/  @!P0 NANOSLEEP.SYNCS 0x989680 ;  /* 0x009896800000895d */ /* 0x004fea0003900000 */
[----:B------:R-:W2:Y:S02]  /*f2d0*/  @!P0 SYNCS.PHASECHK.TRANS64 P0, [R3+URZ+0x30], R6 ;  /* 0x00003006030085a7 */ /* 0x000ea400080010ff */
[----:B--2---:R-:W-:Y:S05]  /*f2e0*/  @!P0 BRA `(.L_x_135) ;  /* 0xfffffffc00f08947 */ /* 0x004fea000383ffff */
[----:B------:R-:W-:Y:S05]  /*f2f0*/  BRA `(.L_x_134) ;  /* 0xffffffb8001c7947 */ /* 0x000fea000383ffff */
.L_x_143:
[----:B-1----:R1:W2:Y:S02]  /*f300*/  SYNCS.PHASECHK.TRANS64.TRYWAIT P0, [R3+URZ+0x30], R6 ;  /* 0x00003006030075a7 */ /* 0x0022a400080011ff */
[----:B--2---:R-:W-:Y:S05]  /*f310*/  @!P0 NANOSLEEP.SYNCS 0x989680 ;  /* 0x009896800000895d */ /* 0x004fea0003900000 */
[----:B------:R-:W2:Y:S02]  /*f320*/  @!P0 SYNCS.PHASECHK.TRANS64 P0, [R3+URZ+0x30], R6 ;  /* 0x00003006030085a7 */ /* 0x000ea400080010ff */
[----:B--2---:R-:W-:Y:S05]  /*f330*/  @!P0 BRA `(.L_x_143) ;  /* 0xfffffffc00f08947 */ /* 0x004fea000383ffff */
[----:B------:R-:W-:Y:S05]  /*f340*/  BRA `(.L_x_142) ;  /* 0xffffffc400a07947 */ /* 0x000fea000383ffff */
.L_x_151:
[----:B-1----:R1:W2:Y:S02]  /*f350*/  SYNCS.PHASECHK.TRANS64.TRYWAIT P0, [R3+URZ+0x30], R6 ;  /* 0x00003006030075a7 */ /* 0x0022a400080011ff */
[----:B--2---:R-:W-:Y:S05]  /*f360*/  @!P0 NANOSLEEP.SYNCS 0x989680 ;  /* 0x009896800000895d */ /* 0x004fea0003900000 */
[----:B------:R-:W2:Y:S02]  /*f370*/  @!P0 SYNCS.PHASECHK.TRANS64 P0, [R3+URZ+0x30], R6 ;  /* 0x00003006030085a7 */ /* 0x000ea400080010ff */
[----:B--2---:R-:W-:Y:S05]  /*f380*/  @!P0 BRA `(.L_x_151) ;  /* 0xfffffffc00f08947 */ /* 0x004fea000383ffff */
[----:B------:R-:W-:Y:S05]  /*f390*/  BRA `(.L_x_150) ;  /* 0xffffffd4001c7947 */ /* 0x000fea000383ffff */
.L_x_159:
[----:B-1----:R1:W2:Y:S02]  /*f3a0*/  SYNCS.PHASECHK.TRANS64.TRYWAIT P0, [R3+URZ+0x30], R6 ;  /* 0x00003006030075a7 */ /* 0x0022a400080011ff */
[----:B--2---:R-:W-:Y:S05]  /*f3b0*/  @!P0 NANOSLEEP.SYNCS 0x989680 ;  /* 0x009896800000895d */ /* 0x004fea0003900000 */
[----:B------:R-:W2:Y:S02]  /*f3c0*/  @!P0 SYNCS.PHASECHK.TRANS64 P0, [R3+URZ+0x30], R6 ;  /* 0x00003006030085a7 */ /* 0x000ea400080010ff */
[----:B--2---:R-:W-:Y:S05]  /*f3d0*/  @!P0 BRA `(.L_x_159) ;  /* 0xfffffffc00f08947 */ /* 0x004fea000383ffff */
[----:B------:R-:W-:Y:S05]  /*f3e0*/  BRA `(.L_x_158) ;  /* 0xffffffe000947947 */ /* 0x000fea000383ffff */
        .weak           $__internal_0_$__cuda_sm10x_tcgen05_guardrail_trap_col_being_dealloced_not_returned_by_alloc
        .type           $__internal_0_$__cuda_sm10x_tcgen05_guardrail_trap_col_being_dealloced_not_returned_by_alloc,@function
        .size           $__internal_0_$__cuda_sm10x_tcgen05_guardrail_trap_col_being_dealloced_not_returned_by_alloc,($__internal_1_$__cuda_sm10x_tcgen05_guardrail_trap_phase_invalid_during_alloc - $__internal_0_$__cuda_sm10x_tcgen05_guardrail_trap_col_being_dealloced_not_returned_by_alloc)
$__internal_0_$__cuda_sm10x_tcgen05_guardrail_trap_col_being_dealloced_not_returned_by_alloc:
[----:B------:R-:W-:Y:S05]  /*f3f0*/  BPT.TRAP 0x1 ;  /* 0x000000040000795c */ /* 0x000fea0000300000 */
[----:B------:R-:W-:-:S04]  /*f400*/  HFMA2 R3, -RZ, RZ, 0, 0 ;  /* 0x00000000ff037431 */ /* 0x000fc800000001ff */
[----:B------:R-:W-:Y:S05]  /*f410*/  RET.REL.NODEC R2 `(_ZN7cutlass13device_kernelINS_4gemm6kernel13GemmUniversalIN4cute5tupleIJiiiiEEENS1_10collective13CollectiveMmaINS1_41MainloopSm100TmaUmmaWarpSpecializedSparseILi3ELi2ELi1ENS5_IJNS4_1CILi2EEENSA_ILi1EEESC_EEEEENS5_IJNSA_ILi256EEESF_NSA_ILi128EEEEEENS_10bfloat16_tENS5_IJNS4_6LayoutINS5_IJiNS5_IJSB_iEEEiEEENS5_IJlNS5_IJSC_SB_EEElEEEEENSJ_INS5_IJNS5_IJNS5_IJNSA_ILi8EEESB_SP_EEEiEEENS5_IJNS5_IJNSA_ILi16EEESB_NSA_ILi4EEEEEEiEEEiEEENS5_IJNS5_IJNS5_IJSG_SS_NSA_ILi2048EEEEEENSA_ILi16384EEEEEENS5_IJNS5_IJSC_NSA_ILi1024EEENSA_ILi32EEEEEElEEElEEEEEEEESI_NS5_IJlSC_lEEENS4_8TiledMMAINS4_8MMA_AtomIJNS4_33SM100_MMA_F16BF16_2x1SM_SS_SPARSEISI_SI_fLi256ELi256ELNS4_4UMMA5MajorE0ELS1D_0ELNS1C_7ScaleInE0ELS1E_0EEEEEENSJ_INS5_IJSC_SC_SC_EEENS5_IJNSA_ILi0EEES1I_S1I_EEEEENS5_IJNS4_10UnderscoreES1L_S1L_EEEEENS4_18SM100_TMA_2SM_LOADENS4_14ComposedLayoutINS4_7SwizzleILi3ELi4ELi3EEENS4_25smem_sparse_ptr_flag_bitsILi2ELi16EEENSJ_INS5_IJNS5_IJSC_SP_EEENS5_IJSB_NSA_ILi64EEEEEEEEENS5_IJNS5_IJS1I_SG_EEESM_EEEEEEEvNS4_8identityES1O_NS1P_IS1R_NS4_18smem_ptr_flag_bitsILi16EEENSJ_INS5_IJSP_S1V_EEENS5_IJS1V_SC_EEEEEEEvS22_EENS_8epilogue10collective18CollectiveEpilogueINS2A_23Sm100TmaWarpSpecializedILi4ELi2ELi32ELb1ELb0EEEJNS5_IJSG_SF_SG_EEENS5_IJNSJ_ISG_SC_EENSJ_IS12_SC_EEEEEfNS5_IJSC_llEEEfS2J_NS2A_6fusion15FusionCallbacksIS2E_NS2K_17LinearCombinationIffffLNS_15FloatRoundStyleE2EEES2F_S2I_JEEENS4_5SM1004TMEM4LOAD26SM100_TMEM_LOAD_32dp32b32xENS4_13SM90_TMA_LOADENS1P_INS1Q_ILi2ELi5ELi2EEENS23_ILi32EEENSJ_INS5_IJS12_ST_EEENS5_IJSC_S12_EEEEEEENS4_39AutoVectorizingCopyWithAssumedAlignmentILi128EEENS4_14SM90_TMA_STOREES30_S32_S32_EEEvvEEEEvNT_6ParamsE) ;  /* 0xffffff0802f87950 */ /* 0x000fea0003c3ffff */
        .weak           $__internal_1_$__cuda_sm10x_tcgen05_guardrail_trap_phase_invalid_during_alloc
        .type           $__internal_1_$__cuda_sm10x_tcgen05_guardrail_trap_phase_invalid_during_alloc,@function
        .size           $__internal_1_$__cuda_sm10x_tcgen05_guardrail_trap_phase_invalid_during_alloc,($__internal_2_$__cuda_sm10x_tcgen05_guardrail_trap_unallocated_columns_being_dealloced - $__internal_1_$__cuda_sm10x_tcgen05_guardrail_trap_phase_invalid_during_alloc)
$__internal_1_$__cuda_sm10x_tcgen05_guardrail_trap_phase_invalid_during_alloc:
[----:B------:R-:W-:Y:S05]  /*f420*/  BPT.TRAP 0x1 ;  /* 0x000000040000795c */ /* 0x000fea0000300000 */
[----:B------:R-:W-:-:S04]  /*f430*/  MOV R5, 0x0 ;  /* 0x0000000000057802 */ /* 0x000fc80000000f00 */
[----:B------:R-:W-:Y:S05]  /*f440*/  RET.REL.NODEC R4 `(_ZN7cutlass13device_kernelINS_4gemm6kernel13GemmUniversalIN4cute5tupleIJiiiiEEENS1_10collective13CollectiveMmaINS1_41MainloopSm100TmaUmmaWarpSpecializedSparseILi3ELi2ELi1ENS5_IJNS4_1CILi2EEENSA_ILi1EEESC_EEEEENS5_IJNSA_ILi256EEESF_NSA_ILi128EEEEEENS_10bfloat16_tENS5_IJNS4_6LayoutINS5_IJiNS5_IJSB_iEEEiEEENS5_IJlNS5_IJSC_SB_EEElEEEEENSJ_INS5_IJNS5_IJNS5_IJNSA_ILi8EEESB_SP_EEEiEEENS5_IJNS5_IJNSA_ILi16EEESB_NSA_ILi4EEEEEEiEEEiEEENS5_IJNS5_IJNS5_IJSG_SS_NSA_ILi2048EEEEEENSA_ILi16384EEEEEENS5_IJNS5_IJSC_NSA_ILi1024EEENSA_ILi32EEEEEElEEElEEEEEEEESI_NS5_IJlSC_lEEENS4_8TiledMMAINS4_8MMA_AtomIJNS4_33SM100_MMA_F16BF16_2x1SM_SS_SPARSEISI_SI_fLi256ELi256ELNS4_4UMMA5MajorE0ELS1D_0ELNS1C_7ScaleInE0ELS1E_0EEEEEENSJ_INS5_IJSC_SC_SC_EEENS5_IJNSA_ILi0EEES1I_S1I_EEEEENS5_IJNS4_10UnderscoreES1L_S1L_EEEEENS4_18SM100_TMA_2SM_LOADENS4_14ComposedLayoutINS4_7SwizzleILi3ELi4ELi3EEENS4_25smem_sparse_ptr_flag_bitsILi2ELi16EEENSJ_INS5_IJNS5_IJSC_SP_EEENS5_IJSB_NSA_ILi64EEEEEEEEENS5_IJNS5_IJS1I_SG_EEESM_EEEEEEEvNS4_8identityES1O_NS1P_IS1R_NS4_18smem_ptr_flag_bitsILi16EEENSJ_INS5_IJSP_S1V_EEENS5_IJS1V_SC_EEEEEEEvS22_EENS_8epilogue10collective18CollectiveEpilogueINS2A_23Sm100TmaWarpSpecializedILi4ELi2ELi32ELb1ELb0EEEJNS5_IJSG_SF_SG_EEENS5_IJNSJ_ISG_SC_EENSJ_IS12_SC_EEEEEfNS5_IJSC_llEEEfS2J_NS2A_6fusion15FusionCallbacksIS2E_NS2K_17LinearCombinationIffffLNS_15FloatRoundStyleE2EEES2F_S2I_JEEENS4_5SM1004TMEM4LOAD26SM100_TMEM_LOAD_32dp32b32xENS4_13SM90_TMA_LOADENS1P_INS1Q_ILi2ELi5ELi2EEENS23_ILi32EEENSJ_INS5_IJS12_ST_EEENS5_IJSC_S12_EEEEEEENS4_39AutoVectorizingCopyWithAssumedAlignmentILi128EEENS4_14SM90_TMA_STOREES30_S32_S32_EEEvvEEEEvNT_6ParamsE) ;  /* 0xffffff0804ec7950 */ /* 0x000fea0003c3ffff */
        .weak           $__internal_2_$__cuda_sm10x_tcgen05_guardrail_trap_unallocated_columns_being_dealloced
        .type           $__internal_2_$__cuda_sm10x_tcgen05_guardrail_trap_unallocated_columns_being_dealloced,@function
        .size           $__internal_2_$__cuda_sm10x_tcgen05_guardrail_trap_unallocated_columns_being_dealloced,(.L_x_215 - $__internal_2_$__cuda_sm10x_tcgen05_guardrail_trap_unallocated_columns_being_dealloced)
$__internal_2_$__cuda_sm10x_tcgen05_guardrail_trap_unallocated_columns_being_dealloced:
[----:B------:R-:W-:Y:S05]  /*f450*/  BPT.TRAP 0x1 ;  /* 0x000000040000795c */ /* 0x000fea0000300000 */
[----:B------:R-:W-:-:S04]  /*f460*/  HFMA2 R3, -RZ, RZ, 0, 0 ;  /* 0x00000000ff037431 */ /* 0x000fc800000001ff */
[----:B------:R-:W-:Y:S05]  /*f470*/  RET.REL.NODEC R2 `(_ZN7cutlass13device_kernelINS_4gemm6kernel13GemmUniversalIN4cute5tupleIJiiiiEEENS1_10collective13CollectiveMmaINS1_41MainloopSm100TmaUmmaWarpSpecializedSparseILi3ELi2ELi1ENS5_IJNS4_1CILi2EEENSA_ILi1EEESC_EEEEENS5_IJNSA_ILi256EEESF_NSA_ILi128EEEEEENS_10bfloat16_tENS5_IJNS4_6LayoutINS5_IJiNS5_IJSB_iEEEiEEENS5_IJlNS5_IJSC_SB_EEElEEEEENSJ_INS5_IJNS5_IJNS5_IJNSA_ILi8EEESB_SP_EEEiEEENS5_IJNS5_IJNSA_ILi16EEESB_NSA_ILi4EEEEEEiEEEiEEENS5_IJNS5_IJNS5_IJSG_SS_NSA_ILi2048EEEEEENSA_ILi16384EEEEEENS5_IJNS5_IJSC_NSA_ILi1024EEENSA_ILi32EEEEEElEEElEEEEEEEESI_NS5_IJlSC_lEEENS4_8TiledMMAINS4_8MMA_AtomIJNS4_33SM100_MMA_F16BF16_2x1SM_SS_SPARSEISI_SI_fLi256ELi256ELNS4_4UMMA5MajorE0ELS1D_0ELNS1C_7ScaleInE0ELS1E_0EEEEEENSJ_INS5_IJSC_SC_SC_EEENS5_IJNSA_ILi0EEES1I_S1I_EEEEENS5_IJNS4_10UnderscoreES1L_S1L_EEEEENS4_18SM100_TMA_2SM_LOADENS4_14ComposedLayoutINS4_7SwizzleILi3ELi4ELi3EEENS4_25smem_sparse_ptr_flag_bitsILi2ELi16EEENSJ_INS5_IJNS5_IJSC_SP_EEENS5_IJSB_NSA_ILi64EEEEEEEEENS5_IJNS5_IJS1I_SG_EEESM_EEEEEEEvNS4_8identityES1O_NS1P_IS1R_NS4_18smem_ptr_flag_bitsILi16EEENSJ_INS5_IJSP_S1V_EEENS5_IJS1V_SC_EEEEEEEvS22_EENS_8epilogue10collective18CollectiveEpilogueINS2A_23Sm100TmaWarpSpecializedILi4ELi2ELi32ELb1ELb0EEEJNS5_IJSG_SF_SG_EEENS5_IJNSJ_ISG_SC_EENSJ_IS12_SC_EEEEEfNS5_IJSC_llEEEfS2J_NS2A_6fusion15FusionCallbacksIS2E_NS2K_17LinearCombinationIffffLNS_15FloatRoundStyleE2EEES2F_S2I_JEEENS4_5SM1004TMEM4LOAD26SM100_TMEM_LOAD_32dp32b32xENS4_13SM90_TMA_LOADENS1P_INS1Q_ILi2ELi5ELi2EEENS23_ILi32EEENSJ_INS5_IJS12_ST_EEENS5_IJSC_S12_EEEEEEENS4_39AutoVectorizingCopyWithAssumedAlignmentILi128EEENS4_14SM90_TMA_STOREES30_S32_S32_EEEvvEEEEvNT_6ParamsE) ;  /* 0xffffff0802e07950 */ /* 0x000fea0003c3ffff */
.L_x_214:
[----:B------:R-:W-:-:S00]  /*f480*/  BRA `(.L_x_214) ;  /* 0xfffffffc00fc7947 */ /* 0x000fc0000383ffff */
[----:B------:R-:W-:-:S00]  /*f490*/  NOP ;  /* 0x0000000000007918 */ /* 0x000fc00000000000 */
        /* <DEDUP_REMOVED lines=14> */
.L_x_215:


//--------------------- .nv.global.init           --------------------------
	.section	.nv.global.init,"aw",@progbits
.nv.global.init:
	.type		$str$27,@object
	.size		$str$27,($str$28 - $str$27)
$str$27:
        /*0000*/ 	.byte	0x28, 0x61, 0x64, 0x64, 0x72, 0x65, 0x73, 0x73, 0x20, 0x26, 0x20, 0x6d, 0x61, 0x73, 0x6b, 0x29
        /*0010*/ 	.byte	0x20, 0x3d, 0x3d, 0x20, 0x30, 0x00
	.type		$str$28,@object
	.size		$str$28,($str$26 - $str$28)
$str$28:
        /*0016*/ 	.byte	0x2f, 0x74, 0x6d, 0x70, 0x2f, 0x63, 0x75, 0x74, 0x6c, 0x61, 0x73, 0x73, 0x5f, 0x73, 0x77, 0x65
        /*0026*/ 	.byte	0x65, 0x70, 0x5f, 0x73, 0x72, 0x63, 0x2f, 0x69, 0x6e, 0x63, 0x6c, 0x75, 0x64, 0x65, 0x2f, 0x63
        /*0036*/ 	.byte	0x75, 0x74, 0x65, 0x2f, 0x70, 0x6f, 0x69, 0x6e, 0x74, 0x65, 0x72, 0x5f, 0x66, 0x6c, 0x61, 0x67
        /*0046*/ 	.byte	0x67, 0x65, 0x64, 0x2e, 0x68, 0x70, 0x70, 0x00
	.type		$str$26,@object
	.size		$str$26,($str$25 - $str$26)
$str$26:
        /*004e*/ 	.byte	0x2f, 0x74, 0x6d, 0x70, 0x2f, 0x63, 0x75, 0x74, 0x6c, 0x61, 0x73, 0x73, 0x5f, 0x73, 0x77, 0x65
        /*005e*/ 	.byte	0x65, 0x70, 0x5f, 0x73, 0x72, 0x63, 0x2f, 0x69, 0x6e, 0x63, 0x6c, 0x75, 0x64, 0x65, 0x2f, 0x63
        /*006e*/ 	.byte	0x75, 0x74, 0x65, 0x2f, 0x61, 0x74, 0x6f, 0x6d, 0x2f, 0x63, 0x6f, 0x70, 0x79, 0x5f, 0x74, 0x72
        /*007e*/ 	.byte	0x61, 0x69, 0x74, 0x73, 0x5f, 0x73, 0x6d, 0x31, 0x30, 0x30, 0x2e, 0x68, 0x70, 0x70, 0x00
	.type		$str$25,@object
	.size		$str$25,(__unnamed_1 - $str$25)
$str$25:
        /*008d*/ 	.byte	0x28, 0x28, 0x75, 0x69, 0x6e, 0x74, 0x33, 0x32, 0x5f, 0x74, 0x28, 0x74, 0x68, 0x72, 0x65, 0x61
        /*009d*/ 	.byte	0x64, 0x49, 0x64, 0x78, 0x2e, 0x78, 0x29, 0x20, 0x2f, 0x20, 0x33, 0x32, 0x29, 0x20, 0x25, 0x20
        /*00ad*/ 	.byte	0x34, 0x29, 0x20, 0x3d, 0x3d, 0x20, 0x28, 0x28, 0x28, 0x74, 0x6d, 0x65, 0x6d, 0x5f, 0x61, 0x64
        /*00bd*/ 	.byte	0x64, 0x72, 0x20, 0x3e, 0x3e, 0x20, 0x31, 0x36, 0x29, 0x20, 0x2f, 0x20, 0x33, 0x32, 0x29, 0x20
        /*00cd*/ 	.byte	0x25, 0x20, 0x34, 0x29, 0x00
	.type		__unnamed_1,@object
	.size		__unnamed_1,(__unnamed_2 - __unnamed_1)
__unnamed_1:
        /*00d2*/ 	.byte	0x61, 0x75, 0x74, 0x6f, 0x20, 0x63, 0x75, 0x74, 0x65, 0x3a, 0x3a, 0x61, 0x73, 0x5f, 0x70, 0x6f
        /* <DEDUP_REMOVED lines=23> */
        /*0252*/ 	.byte	0x3a, 0x3a, 0x43, 0x3c, 0x34, 0x30, 0x39, 0x36, 0x3e, 0x3e, 0x3e, 0x3e, 0x5d, 0x00
	.type		__unnamed_2,@object
	.size		__unnamed_2,(.L_2 - __unnamed_2)
__unnamed_2:
        /* <DEDUP_REMOVED lines=42> */
        /*0500*/ 	.byte	0x3e, 0x5d, 0x00
.L_2:


//--------------------- .nv.shared._ZN7cutlass13device_kernelINS_4gemm6kernel13GemmUniversalIN4cute5tupleIJiiiiEEENS1_10collective13CollectiveMmaINS1_41MainloopSm100TmaUmmaWarpSpecializedSparseILi3ELi2ELi1ENS5_IJNS4_1CILi2EEENSA_ILi1EEESC_EEEEENS5_IJNSA_ILi256EEESF_NSA_ILi128EEEEEENS_10bfloat16_tENS5_IJNS4_6LayoutINS5_IJiNS5_IJSB_iEEEiEEENS5_IJlNS5_IJSC_SB_EEElEEEEENSJ_INS5_IJNS5_IJNS5_IJNSA_ILi8EEESB_SP_EEEiEEENS5_IJNS5_IJNSA_ILi16EEESB_NSA_ILi4EEEEEEiEEEiEEENS5_IJNS5_IJNS5_IJSG_SS_NSA_ILi2048EEEEEENSA_ILi16384EEEEEENS5_IJNS5_IJSC_NSA_ILi1024EEENSA_ILi32EEEEEElEEElEEEEEEEESI_NS5_IJlSC_lEEENS4_8TiledMMAINS4_8MMA_AtomIJNS4_33SM100_MMA_F16BF16_2x1SM_SS_SPARSEISI_SI_fLi256ELi256ELNS4_4UMMA5MajorE0ELS1D_0ELNS1C_7ScaleInE0ELS1E_0EEEEEENSJ_INS5_IJSC_SC_SC_EEENS5_IJNSA_ILi0EEES1I_S1I_EEEEENS5_IJNS4_10UnderscoreES1L_S1L_EEEEENS4_18SM100_TMA_2SM_LOADENS4_14ComposedLayoutINS4_7SwizzleILi3ELi4ELi3EEENS4_25smem_sparse_ptr_flag_bitsILi2ELi16EEENSJ_INS5_IJNS5_IJSC_SP_EEENS5_IJSB_NSA_ILi64EEEEEEEEENS5_IJNS5_IJS1I_SG_EEESM_EEEEEEEvNS4_8identityES1O_NS1P_IS1R_NS4_18smem_ptr_flag_bitsILi16EEENSJ_INS5_IJSP_S1V_EEENS5_IJS1V_SC_EEEEEEEvS22_EENS_8epilogue10collective18CollectiveEpilogueINS2A_23Sm100TmaWarpSpecializedILi4ELi2ELi32ELb1ELb0EEEJNS5_IJSG_SF_SG_EEENS5_IJNSJ_ISG_SC_EENSJ_IS12_SC_EEEEEfNS5_IJSC_llEEEfS2J_NS2A_6fusion15FusionCallbacksIS2E_NS2K_17LinearCombinationIffffLNS_15FloatRoundStyleE2EEES2F_S2I_JEEENS4_5SM1004TMEM4LOAD26SM100_TMEM_LOAD_32dp32b32xENS4_13SM90_TMA_LOADENS1P_INS1Q_ILi2ELi5ELi2EEENS23_ILi32EEENSJ_INS5_IJS12_ST_EEENS5_IJSC_S12_EEEEEEENS4_39AutoVectorizingCopyWithAssumedAlignmentILi128EEENS4_14SM90_TMA_STOREES30_S32_S32_EEEvvEEEEvNT_6ParamsE --------------------------
	.section	.nv.shared._ZN7cutlass13device_kernelINS_4gemm6kernel13GemmUniversalIN4cute5tupleIJiiiiEEENS1_10collective13CollectiveMmaINS1_41MainloopSm100TmaUmmaWarpSpecializedSparseILi3ELi2ELi1ENS5_IJNS4_1CILi2EEENSA_ILi1EEESC_EEEEENS5_IJNSA_ILi256EEESF_NSA_ILi128EEEEEENS_10bfloat16_tENS5_IJNS4_6LayoutINS5_IJiNS5_IJSB_iEEEiEEENS5_IJlNS5_IJSC_SB_EEElEEEEENSJ_INS5_IJNS5_IJNS5_IJNSA_ILi8EEESB_SP_EEEiEEENS5_IJNS5_IJNSA_ILi16EEESB_NSA_ILi4EEEEEEiEEEiEEENS5_IJNS5_IJNS5_IJSG_SS_NSA_ILi2048EEEEEENSA_ILi16384EEEEEENS5_IJNS5_IJSC_NSA_ILi1024EEENSA_ILi32EEEEEElEEElEEEEEEEESI_NS5_IJlSC_lEEENS4_8TiledMMAINS4_8MMA_AtomIJNS4_33SM100_MMA_F16BF16_2x1SM_SS_SPARSEISI_SI_fLi256ELi256ELNS4_4UMMA5MajorE0ELS1D_0ELNS1C_7ScaleInE0ELS1E_0EEEEEENSJ_INS5_IJSC_SC_SC_EEENS5_IJNSA_ILi0EEES1I_S1I_EEEEENS5_IJNS4_10UnderscoreES1L_S1L_EEEEENS4_18SM100_TMA_2SM_LOADENS4_14ComposedLayoutINS4_7SwizzleILi3ELi4ELi3EEENS4_25smem_sparse_ptr_flag_bitsILi2ELi16EEENSJ_INS5_IJNS5_IJSC_SP_EEENS5_IJSB_NSA_ILi64EEEEEEEEENS5_IJNS5_IJS1I_SG_EEESM_EEEEEEEvNS4_8identityES1O_NS1P_IS1R_NS4_18smem_ptr_flag_bitsILi16EEENSJ_INS5_IJSP_S1V_EEENS5_IJS1V_SC_EEEEEEEvS22_EENS_8epilogue10collective18CollectiveEpilogueINS2A_23Sm100TmaWarpSpecializedILi4ELi2ELi32ELb1ELb0EEEJNS5_IJSG_SF_SG_EEENS5_IJNSJ_ISG_SC_EENSJ_IS12_SC_EEEEEfNS5_IJSC_llEEEfS2J_NS2A_6fusion15FusionCallbacksIS2E_NS2K_17LinearCombinationIffffLNS_15FloatRoundStyleE2EEES2F_S2I_JEEENS4_5SM1004TMEM4LOAD26SM100_TMEM_LOAD_32dp32b32xENS4_13SM90_TMA_LOADENS1P_INS1Q_ILi2ELi5ELi2EEENS23_ILi32EEENSJ_INS5_IJS12_ST_EEENS5_IJSC_S12_EEEEEEENS4_39AutoVectorizingCopyWithAssumedAlignmentILi128EEENS4_14SM90_TMA_STOREES30_S32_S32_EEEvvEEEEvNT_6ParamsE,"aw",@nobits
	.sectionflags	@""
	.align	16
	.zero		1024


//--------------------- .nv.shared.reserved.0     --------------------------
	.section	.nv.shared.reserved.0,"aw",@nobits
	.weak		__nv_reservedSMEM_offset_0_alias
	.size		__nv_reservedSMEM_offset_0_alias, 0, 64
	.other		__nv_reservedSMEM_offset_0_alias,@"STO_CUDA_RESERVED_SHARED STV_DEFAULT"
__nv_reservedSMEM_offset_0_alias:
	.zero		0
.nv.shared.reserved.0:
	.zero		64
	.weak		__nv_reservedSMEM_tcgen05_partition
	.type		__nv_reservedSMEM_tcgen05_partition,@object
	.size		__nv_reservedSMEM_tcgen05_partition,(.L_0 - __nv_reservedSMEM_tcgen05_partition)
__nv_reservedSMEM_tcgen05_partition:
	.zero		32
.L_0:


//--------------------- .nv.global                --------------------------
	.section	.nv.global,"aw",@nobits
.nv.global:
	.type		_ZN39_INTERNAL_5aac3db1_4_k_cu_095f682a_29484cute1_E,@object
	.size		_ZN39_INTERNAL_5aac3db1_4_k_cu_095f682a_29484cute1_E,(_ZN39_INTERNAL_5aac3db1_4_k_cu_095f682a_29484cuda3std3__45__cpo6cbeginE - _ZN39_INTERNAL_5aac3db1_4_k_cu_095f682a_29484cute1_E)
_ZN39_INTERNAL_5aac3db1_4_k_cu_095f682a_29484cute1_E:
	.zero		1
	.type		_ZN39_INTERNAL_5aac3db1_4_k_cu_095f682a_29484cuda3std3__45__cpo6cbeginE,@object
	.size		_ZN39_INTERNAL_5aac3db1_4_k_cu_095f682a_29484cuda3std3__45__cpo6cbeginE,(_ZN39_INTERNAL_5aac3db1_4_k_cu_095f682a_29484cuda3std3__48in_placeE - _ZN39_INTERNAL_5aac3db1_4_k_cu_095f682a_29484cuda3std3__45__cpo6cbeginE)
_ZN39_INTERNAL_5aac3db1_4_k_cu_095f682a_29484cuda3std3__45__cpo6cbeginE:
	.zero		1
	.type		_ZN39_INTERNAL_5aac3db1_4_k_cu_095f682a_29484cuda3std3__48in_placeE,@object
	.size		_ZN39_INTERNAL_5aac3db1_4_k_cu_095f682a_29484cuda3std3__48in_placeE,(_ZN39_INTERNAL_5aac3db1_4_k_cu_095f682a_29484cuda3std6ranges3__45__cpo9iter_moveE - _ZN39_INTERNAL_5aac3db1_4_k_cu_095f682a_29484cuda3std3__48in_placeE)
_ZN39_INTERNAL_5aac3db1_4_k_cu_095f682a_29484cuda3std3__48in_placeE:
	.zero		1
	.type		_ZN39_INTERNAL_5aac3db1_4_k_cu_095f682a_29484cuda3std6ranges3__45__cpo9iter_moveE,@object
	.size		_ZN39_INTERNAL_5aac3db1_4_k_cu_095f682a_29484cuda3std6ranges3__45__cpo9iter_moveE,(_ZN39_INTERNAL_5aac3db1_4_k_cu_095f682a_29484cuda3std3__45__cpo5beginE - _ZN39_INTERNAL_5aac3db1_4_k_cu_095f682a_29484cuda3std6ranges3__45__cpo9iter_moveE)
_ZN39_INTERNAL_5aac3db1_4_k_cu_095f682a_29484cuda3std6ranges3__45__cpo9iter_moveE:
	.zero		1
	.type		_ZN39_INTERNAL_5aac3db1_4_k_cu_095f682a_29484cuda3std3__45__cpo5beginE,@object
	.size		_ZN39_INTERNAL_5aac3db1_4_k_cu_095f682a_29484cuda3std3__45__cpo5beginE,(_ZN39_INTERNAL_5aac3db1_4_k_cu_095f682a_29484cuda3std3__441_GLOBAL__N__5aac3db1_4_k_cu_095f682a_29486ignoreE - _ZN39_INTERNAL_5aac3db1_4_k_cu_095f682a_29484cuda3std3__45__cpo5beginE)
_ZN39_INTERNAL_5aac3db1_4_k_cu_095f682a_29484cuda3std3__45__cpo5beginE:
	.zero		1
	.type		_ZN39_INTERNAL_5aac3db1_4_k_cu_095f682a_29484cuda3std3__441_GLOBAL__N__5aac3db1_4_k_cu_095f682a_29486ignoreE,@object
	.size		_ZN39_INTERNAL_5aac3db1_4_k_cu_095f682a_29484cuda3std3__441_GLOBAL__N__5aac3db1_4_k_cu_095f682a_29486ignoreE,(_ZN39_INTERNAL_5aac3db1_4_k_cu_095f682a_29484cute7productE - _ZN39_INTERNAL_5aac3db1_4_k_cu_095f682a_29484cuda3std3__441_GLOBAL__N__5aac3db1_4_k_cu_095f682a_29486ignoreE)
_ZN39_INTERNAL_5aac3db1_4_k_cu_095f682a_29484cuda3std3__441_GLOBAL__N__5aac3db1_4_k_cu_095f682a_29486ignoreE:
	.zero		1
	.type		_ZN39_INTERNAL_5aac3db1_4_k_cu_095f682a_29484cute7productE,@object
	.size		_ZN39_INTERNAL_5aac3db1_4_k_cu_095f682a_29484cute7productE,(_ZN39_INTERNAL_5aac3db1_4_k_cu_095f682a_29484cuda3std3__45__cpo3endE - _ZN39_INTERNAL_5aac3db1_4_k_cu_095f682a_29484cute7productE)
_ZN39_INTERNAL_5aac3db1_4_k_cu_095f682a_29484cute7productE:
	.zero		1
	.type		_ZN39_INTERNAL_5aac3db1_4_k_cu_095f682a_29484cuda3std3__45__cpo3endE,@object
	.size		_ZN39_INTERNAL_5aac3db1_4_k_cu_095f682a_29484cuda3std3__45__cpo3endE,(_ZN39_INTERNAL_5aac3db1_4_k_cu_095f682a_29484cuda3std3__419piecewise_constructE - _ZN39_INTERNAL_5aac3db1_4_k_cu_095f682a_29484cuda3std3__45__cpo3endE)
_ZN39_INTERNAL_5aac3db1_4_k_cu_095f682a_29484cuda3std3__45__cpo3endE:
	.zero		1
	.type		_ZN39_INTERNAL_5aac3db1_4_k_cu_095f682a_29484cuda3std3__419piecewise_constructE,@object
	.size		_ZN39_INTERNAL_5aac3db1_4_k_cu_095f682a_29484cuda3std3__419piecewise_constructE,(_ZN39_INTERNAL_5aac3db1_4_k_cu_095f682a_29484cuda3std3__45__cpo4cendE - _ZN39_INTERNAL_5aac3db1_4_k_cu_095f682a_29484cuda3std3__419piecewise_constructE)
_ZN39_INTERNAL_5aac3db1_4_k_cu_095f682a_29484cuda3std3__419piecewise_constructE:
	.zero		1
	.type		_ZN39_INTERNAL_5aac3db1_4_k_cu_095f682a_29484cuda3std3__45__cpo4cendE,@object
	.size		_ZN39_INTERNAL_5aac3db1_4_k_cu_095f682a_29484cuda3std3__45__cpo4cendE,(_ZN39_INTERNAL_5aac3db1_4_k_cu_095f682a_29484cuda3std6ranges3__45__cpo4swapE - _ZN39_INTERNAL_5aac3db1_4_k_cu_095f682a_29484cuda3std3__45__cpo4cendE)
_ZN39_INTERNAL_5aac3db1_4_k_cu_095f682a_29484cuda3std3__45__cpo4cendE:
	.zero		1
	.type		_ZN39_INTERNAL_5aac3db1_4_k_cu_095f682a_29484cuda3std6ranges3__45__cpo4swapE,@object
	.size		_ZN39_INTERNAL_5aac3db1_4_k_cu_095f682a_29484cuda3std6ranges3__45__cpo4swapE,(.L_10 - _ZN39_INTERNAL_5aac3db1_4_k_cu_095f682a_29484cuda3std6ranges3__45__cpo4swapE)
_ZN39_INTERNAL_5aac3db1_4_k_cu_095f682a_29484cuda3std6ranges3__45__cpo4swapE:
	.zero		1
.L_10:


//--------------------- .nv.constant0._ZN7cutlass13device_kernelINS_4gemm6kernel13GemmUniversalIN4cute5tupleIJiiiiEEENS1_10collective13CollectiveMmaINS1_41MainloopSm100TmaUmmaWarpSpecializedSparseILi3ELi2ELi1ENS5_IJNS4_1CILi2EEENSA_ILi1EEESC_EEEEENS5_IJNSA_ILi256EEESF_NSA_ILi128EEEEEENS_10bfloat16_tENS5_IJNS4_6LayoutINS5_IJiNS5_IJSB_iEEEiEEENS5_IJlNS5_IJSC_SB_EEElEEEEENSJ_INS5_IJNS5_IJNS5_IJNSA_ILi8EEESB_SP_EEEiEEENS5_IJNS5_IJNSA_ILi16EEESB_NSA_ILi4EEEEEEiEEEiEEENS5_IJNS5_IJNS5_IJSG_SS_NSA_ILi2048EEEEEENSA_ILi16384EEEEEENS5_IJNS5_IJSC_NSA_ILi1024EEENSA_ILi32EEEEEElEEElEEEEEEEESI_NS5_IJlSC_lEEENS4_8TiledMMAINS4_8MMA_AtomIJNS4_33SM100_MMA_F16BF16_2x1SM_SS_SPARSEISI_SI_fLi256ELi256ELNS4_4UMMA5MajorE0ELS1D_0ELNS1C_7ScaleInE0ELS1E_0EEEEEENSJ_INS5_IJSC_SC_SC_EEENS5_IJNSA_ILi0EEES1I_S1I_EEEEENS5_IJNS4_10UnderscoreES1L_S1L_EEEEENS4_18SM100_TMA_2SM_LOADENS4_14ComposedLayoutINS4_7SwizzleILi3ELi4ELi3EEENS4_25smem_sparse_ptr_flag_bitsILi2ELi16EEENSJ_INS5_IJNS5_IJSC_SP_EEENS5_IJSB_NSA_ILi64EEEEEEEEENS5_IJNS5_IJS1I_SG_EEESM_EEEEEEEvNS4_8identityES1O_NS1P_IS1R_NS4_18smem_ptr_flag_bitsILi16EEENSJ_INS5_IJSP_S1V_EEENS5_IJS1V_SC_EEEEEEEvS22_EENS_8epilogue10collective18CollectiveEpilogueINS2A_23Sm100TmaWarpSpecializedILi4ELi2ELi32ELb1ELb0EEEJNS5_IJSG_SF_SG_EEENS5_IJNSJ_ISG_SC_EENSJ_IS12_SC_EEEEEfNS5_IJSC_llEEEfS2J_NS2A_6fusion15FusionCallbacksIS2E_NS2K_17LinearCombinationIffffLNS_15FloatRoundStyleE2EEES2F_S2I_JEEENS4_5SM1004TMEM4LOAD26SM100_TMEM_LOAD_32dp32b32xENS4_13SM90_TMA_LOADENS1P_INS1Q_ILi2ELi5ELi2EEENS23_ILi32EEENSJ_INS5_IJS12_ST_EEENS5_IJSC_S12_EEEEEEENS4_39AutoVectorizingCopyWithAssumedAlignmentILi128EEENS4_14SM90_TMA_STOREES30_S32_S32_EEEvvEEEEvNT_6ParamsE --------------------------
	.section	.nv.constant0._ZN7cutlass13device_kernelINS_4gemm6kernel13GemmUniversalIN4cute5tupleIJiiiiEEENS1_10collective13CollectiveMmaINS1_41MainloopSm100TmaUmmaWarpSpecializedSparseILi3ELi2ELi1ENS5_IJNS4_1CILi2EEENSA_ILi1EEESC_EEEEENS5_IJNSA_ILi256EEESF_NSA_ILi128EEEEEENS_10bfloat16_tENS5_IJNS4_6LayoutINS5_IJiNS5_IJSB_iEEEiEEENS5_IJlNS5_IJSC_SB_EEElEEEEENSJ_INS5_IJNS5_IJNS5_IJNSA_ILi8EEESB_SP_EEEiEEENS5_IJNS5_IJNSA_ILi16EEESB_NSA_ILi4EEEEEEiEEEiEEENS5_IJNS5_IJNS5_IJSG_SS_NSA_ILi2048EEEEEENSA_ILi16384EEEEEENS5_IJNS5_IJSC_NSA_ILi1024EEENSA_ILi32EEEEEElEEElEEEEEEEESI_NS5_IJlSC_lEEENS4_8TiledMMAINS4_8MMA_AtomIJNS4_33SM100_MMA_F16BF16_2x1SM_SS_SPARSEISI_SI_fLi256ELi256ELNS4_4UMMA5MajorE0ELS1D_0ELNS1C_7ScaleInE0ELS1E_0EEEEEENSJ_INS5_IJSC_SC_SC_EEENS5_IJNSA_ILi0EEES1I_S1I_EEEEENS5_IJNS4_10UnderscoreES1L_S1L_EEEEENS4_18SM100_TMA_2SM_LOADENS4_14ComposedLayoutINS4_7SwizzleILi3ELi4ELi3EEENS4_25smem_sparse_ptr_flag_bitsILi2ELi16EEENSJ_INS5_IJNS5_IJSC_SP_EEENS5_IJSB_NSA_ILi64EEEEEEEEENS5_IJNS5_IJS1I_SG_EEESM_EEEEEEEvNS4_8identityES1O_NS1P_IS1R_NS4_18smem_ptr_flag_bitsILi16EEENSJ_INS5_IJSP_S1V_EEENS5_IJS1V_SC_EEEEEEEvS22_EENS_8epilogue10collective18CollectiveEpilogueINS2A_23Sm100TmaWarpSpecializedILi4ELi2ELi32ELb1ELb0EEEJNS5_IJSG_SF_SG_EEENS5_IJNSJ_ISG_SC_EENSJ_IS12_SC_EEEEEfNS5_IJSC_llEEEfS2J_NS2A_6fusion15FusionCallbacksIS2E_NS2K_17LinearCombinationIffffLNS_15FloatRoundStyleE2EEES2F_S2I_JEEENS4_5SM1004TMEM4LOAD26SM100_TMEM_LOAD_32dp32b32xENS4_13SM90_TMA_LOADENS1P_INS1Q_ILi2ELi5ELi2EEENS23_ILi32EEENSJ_INS5_IJS12_ST_EEENS5_IJSC_S12_EEEEEEENS4_39AutoVectorizingCopyWithAssumedAlignmentILi128EEENS4_14SM90_TMA_STOREES30_S32_S32_EEEvvEEEEvNT_6ParamsE,"a",@progbits
	.sectionflags	@""
	.align	4
.nv.constant0._ZN7cutlass13device_kernelINS_4gemm6kernel13GemmUniversalIN4cute5tupleIJiiiiEEENS1_10collective13CollectiveMmaINS1_41MainloopSm100TmaUmmaWarpSpecializedSparseILi3ELi2ELi1ENS5_IJNS4_1CILi2EEENSA_ILi1EEESC_EEEEENS5_IJNSA_ILi256EEESF_NSA_ILi128EEEEEENS_10bfloat16_tENS5_IJNS4_6LayoutINS5_IJiNS5_IJSB_iEEEiEEENS5_IJlNS5_IJSC_SB_EEElEEEEENSJ_INS5_IJNS5_IJNS5_IJNSA_ILi8EEESB_SP_EEEiEEENS5_IJNS5_IJNSA_ILi16EEESB_NSA_ILi4EEEEEEiEEEiEEENS5_IJNS5_IJNS5_IJSG_SS_NSA_ILi2048EEEEEENSA_ILi16384EEEEEENS5_IJNS5_IJSC_NSA_ILi1024EEENSA_ILi32EEEEEElEEElEEEEEEEESI_NS5_IJlSC_lEEENS4_8TiledMMAINS4_8MMA_AtomIJNS4_33SM100_MMA_F16BF16_2x1SM_SS_SPARSEISI_SI_fLi256ELi256ELNS4_4UMMA5MajorE0ELS1D_0ELNS1C_7ScaleInE0ELS1E_0EEEEEENSJ_INS5_IJSC_SC_SC_EEENS5_IJNSA_ILi0EEES1I_S1I_EEEEENS5_IJNS4_10UnderscoreES1L_S1L_EEEEENS4_18SM100_TMA_2SM_LOADENS4_14ComposedLayoutINS4_7SwizzleILi3ELi4ELi3EEENS4_25smem_sparse_ptr_flag_bitsILi2ELi16EEENSJ_INS5_IJNS5_IJSC_SP_EEENS5_IJSB_NSA_ILi64EEEEEEEEENS5_IJNS5_IJS1I_SG_EEESM_EEEEEEEvNS4_8identityES1O_NS1P_IS1R_NS4_18smem_ptr_flag_bitsILi16EEENSJ_INS5_IJSP_S1V_EEENS5_IJS1V_SC_EEEEEEEvS22_EENS_8epilogue10collective18CollectiveEpilogueINS2A_23Sm100TmaWarpSpecializedILi4ELi2ELi32ELb1ELb0EEEJNS5_IJSG_SF_SG_EEENS5_IJNSJ_ISG_SC_EENSJ_IS12_SC_EEEEEfNS5_IJSC_llEEEfS2J_NS2A_6fusion15FusionCallbacksIS2E_NS2K_17LinearCombinationIffffLNS_15FloatRoundStyleE2EEES2F_S2I_JEEENS4_5SM1004TMEM4LOAD26SM100_TMEM_LOAD_32dp32b32xENS4_13SM90_TMA_LOADENS1P_INS1Q_ILi2ELi5ELi2EEENS23_ILi32EEENSJ_INS5_IJS12_ST_EEENS5_IJSC_S12_EEEEEEENS4_39AutoVectorizingCopyWithAssumedAlignmentILi128EEENS4_14SM90_TMA_STOREES30_S32_S32_EEEvvEEEEvNT_6ParamsE:
	.zero		3456


//--------------------- SYMBOLS --------------------------

	.type		.nv.reservedSmem.offset0,@object
	.size		.nv.reservedSmem.offset0,0x4
	.type		.nv.reservedSmem.cap,@object
	.size		.nv.reservedSmem.cap,0x4
	.type		__assertfail,@function
